// auto-generated by cutlass_sweep.gemm — config: {"arch": "sm_100", "cluster_m": 1, "cluster_n": 2, "dtype": "int8", "stages": 3, "tile_k": 64, "tile_m": 64, "tile_n": 256}
#include "cutlass/cutlass.h"
#include "cutlass/gemm/collective/collective_builder.hpp"
#include "cutlass/gemm/device/gemm_universal_adapter.h"
#include "cutlass/gemm/kernel/gemm_universal.hpp"
#include "cutlass/epilogue/collective/collective_builder.hpp"

using ElemA = int8_t;
using ElemB = int8_t;
using ElemCD = int8_t;
using Acc  = int32_t;
using TileShape    = cute::Shape<cute::_64, cute::_256, cute::_64>;
using ClusterShape = cute::Shape<cute::_1, cute::_2, cute::_1>;

using CollectiveEpilogue = typename cutlass::epilogue::collective::CollectiveBuilder<
    cutlass::arch::Sm100, cutlass::arch::OpClassTensorOp,
    TileShape, ClusterShape,
    cutlass::epilogue::collective::EpilogueTileAuto,
    Acc, Acc,
    ElemCD, cutlass::layout::RowMajor, 128 / cutlass::sizeof_bits<ElemCD>::value,
    ElemCD, cutlass::layout::RowMajor, 128 / cutlass::sizeof_bits<ElemCD>::value,
    cutlass::epilogue::collective::EpilogueScheduleAuto
  >::CollectiveOp;

using CollectiveMainloop = typename cutlass::gemm::collective::CollectiveBuilder<
    cutlass::arch::Sm100, cutlass::arch::OpClassTensorOp,
    ElemA, cutlass::layout::RowMajor, 128 / cutlass::sizeof_bits<ElemA>::value,
    ElemB, cutlass::layout::ColumnMajor, 128 / cutlass::sizeof_bits<ElemB>::value,
    Acc,
    TileShape, ClusterShape,
    cutlass::gemm::collective::StageCount<3>,
    cutlass::gemm::collective::KernelScheduleAuto
  >::CollectiveOp;

using GemmKernel = cutlass::gemm::kernel::GemmUniversal<
    cute::Shape<int,int,int,int>,
    CollectiveMainloop,
    CollectiveEpilogue
>;
using Gemm = cutlass::gemm::device::GemmUniversalAdapter<GemmKernel>;

// Force the device kernel symbol into the cubin without needing a host main.
auto* _anchor = &cutlass::device_kernel<GemmKernel>;


// ===== COMPILED SASS (sm_100a) =====

	.target	sm_100a

	.elftype	@"ET_EXEC"


//--------------------- .note.nv.tkinfo           --------------------------
	.section	.note.nv.tkinfo,"",@"SHT_NOTE"
	.sectionflags	@"SHF_NOTE_NV_TKINFO"
	.tkinfo
        /*0018*/ 	.word	0x00000002
        /*0030*/ 	.string	""
        /*0030*/ 	.string	"ptxas"
        /*0030*/ 	.string	"Cuda compilation tools, release 13.0, V13.0.88"
        /*0030*/ 	.string	"Build cuda_13.0.r13.0/compiler.36424714_0"
        /*0030*/ 	.string	"-arch sm_100a -m 64 "



//--------------------- .note.nv.cuinfo           --------------------------
	.section	.note.nv.cuinfo,"",@"SHT_NOTE"
	.sectionflags	@"SHF_NOTE_NV_CUINFO"
        /*0018*/ 	.short	0x0002
        /*001a*/ 	.short	0x0064
        /*001c*/ 	.short	0x0082
	.zero		2


//--------------------- .nv.info                  --------------------------
	.section	.nv.info,"",@"SHT_CUDA_INFO"
	.align	4


	//----- nvinfo : EIATTR_REGCOUNT
	.align		4
        /*0000*/ 	.byte	0x04, 0x2f
        /*0002*/ 	.short	(.L_20 - .L_19)
	.align		4
.L_19:
        /*0004*/ 	.word	index@(_ZN7cutlass13device_kernelINS_4gemm6kernel13GemmUniversalIN4cute5tupleIJiiiiEEENS1_10collective13CollectiveMmaINS1_35MainloopSm100TmaUmmaWarpSpecializedILi3ELi2ELi4ENS5_IJNS4_1CILi1EEENSA_ILi2EEESB_EEEEENS5_IJNSA_ILi64EEENSA_ILi256EEESF_EEEaNS5_IJlSB_lEEEaSI_NS4_8TiledMMAINS4_8MMA_AtomIJNS4_15SM100_MMA_S8_SSIaaiLi64ELi256ELNS4_4UMMA5MajorE0ELSN_0ELNSM_8SaturateE0EEEEEENS4_6LayoutINS5_IJSB_SB_SB_EEENS5_IJNSA_ILi0EEEST_ST_EEEEENS5_IJNS4_10UnderscoreESW_SW_EEEEENS4_23SM90_TMA_LOAD_MULTICASTENS4_14ComposedLayoutINS4_7SwizzleILi2ELi4ELi3EEENS4_18smem_ptr_flag_bitsILi8EEENSR_INS5_IJNSA_ILi8EEESF_EEENS5_IJSF_SB_EEEEEEEvNS4_8identityENS4_13SM90_TMA_LOADES19_vS1A_EENS_8epilogue10collective18CollectiveEpilogueINS1D_23Sm100TmaWarpSpecializedILi4ELi2ELi32ELb0ELb0EEEJSH_NS5_IJNSR_ISF_SB_EES1I_EEEaSI_aSI_NS1D_6fusion15FusionCallbacksIS1H_NS1K_17LinearCombinationIaiaiLNS_15FloatRoundStyleE2EEESH_S1J_JEEENS4_5SM1004TMEM4LOAD26SM100_TMEM_LOAD_16dp32b32xES1B_S19_NS4_39AutoVectorizingCopyWithAssumedAlignmentILi128EEENS4_14SM90_TMA_STOREES19_S1V_S1V_EEEvvEEEEvNT_6ParamsE)
        /*0008*/ 	.word	0x0000005c


	//----- nvinfo : EIATTR_FRAME_SIZE
	.align		4
.L_20:
        /*000c*/ 	.byte	0x04, 0x11
        /*000e*/ 	.short	(.L_22 - .L_21)
	.align		4
.L_21:
        /*0010*/ 	.word	index@($__internal_2_$__cuda_sm10x_tcgen05_guardrail_trap_unallocated_columns_being_dealloced)
        /*0014*/ 	.word	0x00000000


	//----- nvinfo : EIATTR_FRAME_SIZE
	.align		4
.L_22:
        /*0018*/ 	.byte	0x04, 0x11
        /*001a*/ 	.short	(.L_24 - .L_23)
	.align		4
.L_23:
        /*001c*/ 	.word	index@($__internal_1_$__cuda_sm10x_tcgen05_guardrail_trap_phase_invalid_during_alloc)
        /*0020*/ 	.word	0x00000000


	//----- nvinfo : EIATTR_FRAME_SIZE
	.align		4
.L_24:
        /*0024*/ 	.byte	0x04, 0x11
        /*0026*/ 	.short	(.L_26 - .L_25)
	.align		4
.L_25:
        /*0028*/ 	.word	index@($__internal_0_$__cuda_sm10x_tcgen05_guardrail_trap_col_being_dealloced_not_returned_by_alloc)
        /*002c*/ 	.word	0x00000000


	//----- nvinfo : EIATTR_FRAME_SIZE
	.align		4
.L_26:
        /*0030*/ 	.byte	0x04, 0x11
        /*0032*/ 	.short	(.L_28 - .L_27)
	.align		4
.L_27:
        /*0034*/ 	.word	index@(_ZN7cutlass13device_kernelINS_4gemm6kernel13GemmUniversalIN4cute5tupleIJiiiiEEENS1_10collective13CollectiveMmaINS1_35MainloopSm100TmaUmmaWarpSpecializedILi3ELi2ELi4ENS5_IJNS4_1CILi1EEENSA_ILi2EEESB_EEEEENS5_IJNSA_ILi64EEENSA_ILi256EEESF_EEEaNS5_IJlSB_lEEEaSI_NS4_8TiledMMAINS4_8MMA_AtomIJNS4_15SM100_MMA_S8_SSIaaiLi64ELi256ELNS4_4UMMA5MajorE0ELSN_0ELNSM_8SaturateE0EEEEEENS4_6LayoutINS5_IJSB_SB_SB_EEENS5_IJNSA_ILi0EEEST_ST_EEEEENS5_IJNS4_10UnderscoreESW_SW_EEEEENS4_23SM90_TMA_LOAD_MULTICASTENS4_14ComposedLayoutINS4_7SwizzleILi2ELi4ELi3EEENS4_18smem_ptr_flag_bitsILi8EEENSR_INS5_IJNSA_ILi8EEESF_EEENS5_IJSF_SB_EEEEEEEvNS4_8identityENS4_13SM90_TMA_LOADES19_vS1A_EENS_8epilogue10collective18CollectiveEpilogueINS1D_23Sm100TmaWarpSpecializedILi4ELi2ELi32ELb0ELb0EEEJSH_NS5_IJNSR_ISF_SB_EES1I_EEEaSI_aSI_NS1D_6fusion15FusionCallbacksIS1H_NS1K_17LinearCombinationIaiaiLNS_15FloatRoundStyleE2EEESH_S1J_JEEENS4_5SM1004TMEM4LOAD26SM100_TMEM_LOAD_16dp32b32xES1B_S19_NS4_39AutoVectorizingCopyWithAssumedAlignmentILi128EEENS4_14SM90_TMA_STOREES19_S1V_S1V_EEEvvEEEEvNT_6ParamsE)
        /*0038*/ 	.word	0x00000000


	//----- nvinfo : EIATTR_MIN_STACK_SIZE
	.align		4
.L_28:
        /*003c*/ 	.byte	0x04, 0x12
        /*003e*/ 	.short	(.L_30 - .L_29)
	.align		4
.L_29:
        /*0040*/ 	.word	index@(_ZN7cutlass13device_kernelINS_4gemm6kernel13GemmUniversalIN4cute5tupleIJiiiiEEENS1_10collective13CollectiveMmaINS1_35MainloopSm100TmaUmmaWarpSpecializedILi3ELi2ELi4ENS5_IJNS4_1CILi1EEENSA_ILi2EEESB_EEEEENS5_IJNSA_ILi64EEENSA_ILi256EEESF_EEEaNS5_IJlSB_lEEEaSI_NS4_8TiledMMAINS4_8MMA_AtomIJNS4_15SM100_MMA_S8_SSIaaiLi64ELi256ELNS4_4UMMA5MajorE0ELSN_0ELNSM_8SaturateE0EEEEEENS4_6LayoutINS5_IJSB_SB_SB_EEENS5_IJNSA_ILi0EEEST_ST_EEEEENS5_IJNS4_10UnderscoreESW_SW_EEEEENS4_23SM90_TMA_LOAD_MULTICASTENS4_14ComposedLayoutINS4_7SwizzleILi2ELi4ELi3EEENS4_18smem_ptr_flag_bitsILi8EEENSR_INS5_IJNSA_ILi8EEESF_EEENS5_IJSF_SB_EEEEEEEvNS4_8identityENS4_13SM90_TMA_LOADES19_vS1A_EENS_8epilogue10collective18CollectiveEpilogueINS1D_23Sm100TmaWarpSpecializedILi4ELi2ELi32ELb0ELb0EEEJSH_NS5_IJNSR_ISF_SB_EES1I_EEEaSI_aSI_NS1D_6fusion15FusionCallbacksIS1H_NS1K_17LinearCombinationIaiaiLNS_15FloatRoundStyleE2EEESH_S1J_JEEENS4_5SM1004TMEM4LOAD26SM100_TMEM_LOAD_16dp32b32xES1B_S19_NS4_39AutoVectorizingCopyWithAssumedAlignmentILi128EEENS4_14SM90_TMA_STOREES19_S1V_S1V_EEEvvEEEEvNT_6ParamsE)
        /*0044*/ 	.word	0x00000000
.L_30:


//--------------------- .nv.compat                --------------------------
	.section	.nv.compat,"",@"SHT_CUDA_COMPAT_INFO"
	.align	4
        /*0000*/ 	.byte	0x02, 0x09, 0x01, 0x00, 0x02, 0x02, 0x03, 0x00, 0x02, 0x05, 0x06, 0x00, 0x03, 0x07, 0x01, 0x01
        /*0010*/ 	.byte	0x02, 0x03, 0x01, 0x00, 0x02, 0x06, 0x01, 0x00, 0x04, 0x0b, 0x08, 0x00, 0x01, 0x00, 0x00, 0x00
        /*0020*/ 	.byte	0x00, 0x00, 0x00, 0x00


//--------------------- .nv.info._ZN7cutlass13device_kernelINS_4gemm6kernel13GemmUniversalIN4cute5tupleIJiiiiEEENS1_10collective13CollectiveMmaINS1_35MainloopSm100TmaUmmaWarpSpecializedILi3ELi2ELi4ENS5_IJNS4_1CILi1EEENSA_ILi2EEESB_EEEEENS5_IJNSA_ILi64EEENSA_ILi256EEESF_EEEaNS5_IJlSB_lEEEaSI_NS4_8TiledMMAINS4_8MMA_AtomIJNS4_15SM100_MMA_S8_SSIaaiLi64ELi256ELNS4_4UMMA5MajorE0ELSN_0ELNSM_8SaturateE0EEEEEENS4_6LayoutINS5_IJSB_SB_SB_EEENS5_IJNSA_ILi0EEEST_ST_EEEEENS5_IJNS4_10UnderscoreESW_SW_EEEEENS4_23SM90_TMA_LOAD_MULTICASTENS4_14ComposedLayoutINS4_7SwizzleILi2ELi4ELi3EEENS4_18smem_ptr_flag_bitsILi8EEENSR_INS5_IJNSA_ILi8EEESF_EEENS5_IJSF_SB_EEEEEEEvNS4_8identityENS4_13SM90_TMA_LOADES19_vS1A_EENS_8epilogue10collective18CollectiveEpilogueINS1D_23Sm100TmaWarpSpecializedILi4ELi2ELi32ELb0ELb0EEEJSH_NS5_IJNSR_ISF_SB_EES1I_EEEaSI_aSI_NS1D_6fusion15FusionCallbacksIS1H_NS1K_17LinearCombinationIaiaiLNS_15FloatRoundStyleE2EEESH_S1J_JEEENS4_5SM1004TMEM4LOAD26SM100_TMEM_LOAD_16dp32b32xES1B_S19_NS4_39AutoVectorizingCopyWithAssumedAlignmentILi128EEENS4_14SM90_TMA_STOREES19_S1V_S1V_EEEvvEEEEvNT_6ParamsE --------------------------
	.section	.nv.info._ZN7cutlass13device_kernelINS_4gemm6kernel13GemmUniversalIN4cute5tupleIJiiiiEEENS1_10collective13CollectiveMmaINS1_35MainloopSm100TmaUmmaWarpSpecializedILi3ELi2ELi4ENS5_IJNS4_1CILi1EEENSA_ILi2EEESB_EEEEENS5_IJNSA_ILi64EEENSA_ILi256EEESF_EEEaNS5_IJlSB_lEEEaSI_NS4_8TiledMMAINS4_8MMA_AtomIJNS4_15SM100_MMA_S8_SSIaaiLi64ELi256ELNS4_4UMMA5MajorE0ELSN_0ELNSM_8SaturateE0EEEEEENS4_6LayoutINS5_IJSB_SB_SB_EEENS5_IJNSA_ILi0EEEST_ST_EEEEENS5_IJNS4_10UnderscoreESW_SW_EEEEENS4_23SM90_TMA_LOAD_MULTICASTENS4_14ComposedLayoutINS4_7SwizzleILi2ELi4ELi3EEENS4_18smem_ptr_flag_bitsILi8EEENSR_INS5_IJNSA_ILi8EEESF_EEENS5_IJSF_SB_EEEEEEEvNS4_8identityENS4_13SM90_TMA_LOADES19_vS1A_EENS_8epilogue10collective18CollectiveEpilogueINS1D_23Sm100TmaWarpSpecializedILi4ELi2ELi32ELb0ELb0EEEJSH_NS5_IJNSR_ISF_SB_EES1I_EEEaSI_aSI_NS1D_6fusion15FusionCallbacksIS1H_NS1K_17LinearCombinationIaiaiLNS_15FloatRoundStyleE2EEESH_S1J_JEEENS4_5SM1004TMEM4LOAD26SM100_TMEM_LOAD_16dp32b32xES1B_S19_NS4_39AutoVectorizingCopyWithAssumedAlignmentILi128EEENS4_14SM90_TMA_STOREES19_S1V_S1V_EEEvvEEEEvNT_6ParamsE,"",@"SHT_CUDA_INFO"
	.sectionflags	@""
	.align	4


	//----- nvinfo : EIATTR_CUDA_API_VERSION
	.align		4
        /*0000*/ 	.byte	0x04, 0x37
        /*0002*/ 	.short	(.L_32 - .L_31)
.L_31:
        /*0004*/ 	.word	0x00000082


	//----- nvinfo : EIATTR_KPARAM_INFO
	.align		4
.L_32:
        /*0008*/ 	.byte	0x04, 0x17
        /*000a*/ 	.short	(.L_34 - .L_33)
.L_33:
        /*000c*/ 	.word	0x00000000
        /*0010*/ 	.short	0x0000
        /*0012*/ 	.short	0x0000
        /*0014*/ 	.byte	0x00, 0xf0, 0x01, 0x20


	//----- nvinfo : EIATTR_AT_ENTRY_FRAGMENTS
	.align		4
.L_34:
        /*0018*/ 	.byte	0x04, 0x4f
        /*001a*/ 	.short	(.L_36 - .L_35)


	//   ....[0]....
.L_35:
        /*001c*/ 	.word	0x00000006


	//----- nvinfo : EIATTR_RESERVED_SMEM_USED
	.align		4
.L_36:
        /*0020*/ 	.byte	0x01, 0x41
	.zero		2


	//----- nvinfo : EIATTR_SPARSE_MMA_MASK
	.align		4
        /*0024*/ 	.byte	0x03, 0x50
        /*0026*/ 	.short	0x0000


	//----- nvinfo : EIATTR_TCGEN05_1CTA_USED
	.align		4
        /*0028*/ 	.byte	0x01, 0x51
	.zero		2


	//----- nvinfo : EIATTR_MAXREG_COUNT
	.align		4
        /*002c*/ 	.byte	0x03, 0x1b
        /*002e*/ 	.short	0x00ff


	//----- nvinfo : EIATTR_NUM_BARRIERS
	.align		4
        /*0030*/ 	.byte	0x02, 0x4c
        /*0032*/ 	.byte	0x07
	.zero		1


	//----- nvinfo : EIATTR_EXTERNS
	.align		4
        /*0034*/ 	.byte	0x04, 0x0f
        /*0036*/ 	.short	(.L_38 - .L_37)


	//   ....[0]....
	.align		4
.L_37:
        /*0038*/ 	.word	index@(__assertfail)


	//----- nvinfo : EIATTR_MERCURY_ISA_VERSION
	.align		4
.L_38:
        /*003c*/ 	.byte	0x03, 0x5f
        /*003e*/ 	.short	0x0101


	//----- nvinfo : EIATTR_INT_WARP_WIDE_INSTR_OFFSETS
	.align		4
        /*0040*/ 	.byte	0x04, 0x31
        /*0042*/ 	.short	(.L_40 - .L_39)


	//   ....[0]....
.L_39:
        /*0044*/ 	.word	0x00003b70


	//   ....[1]....
        /*0048*/ 	.word	0x00003ba0


	//   ....[2]....
        /*004c*/ 	.word	0x00003bc0


	//   ....[3]....
        /*0050*/ 	.word	0x00004700


	//   ....[4]....
        /*0054*/ 	.word	0x00004770


	//   ....[5]....
        /*0058*/ 	.word	0x00004850


	//   ....[6]....
        /*005c*/ 	.word	0x000048d0


	//   ....[7]....
        /*0060*/ 	.word	0x000049d0


	//   ....[8]....
        /*0064*/ 	.word	0x00004a50


	//   ....[9]....
        /*0068*/ 	.word	0x00004b40


	//   ....[10]....
        /*006c*/ 	.word	0x00004bf0


	//----- nvinfo : EIATTR_COOP_GROUP_MASK_REGIDS
	.align		4
.L_40:
        /*0070*/ 	.byte	0x04, 0x29
        /*0072*/ 	.short	(.L_42 - .L_41)


	//   ....[0]....
.L_41:
        /*0074*/ 	.word	0xffffffff


	//   ....[1]....
        /*0078*/ 	.word	0xffffffff


	//   ....[2]....
        /*007c*/ 	.word	0xffffffff


	//   ....[3]....
        /*0080*/ 	.word	0xffffffff


	//   ....[4]....
        /*0084*/ 	.word	0xffffffff


	//   ....[5]....
        /*0088*/ 	.word	0xffffffff


	//   ....[6]....
        /*008c*/ 	.word	0xffffffff


	//   ....[7]....
        /*0090*/ 	.word	0xffffffff


	//   ....[8]....
        /*0094*/ 	.word	0xffffffff


	//   ....[9]....
        /*0098*/ 	.word	0xffffffff


	//   ....[10]....
        /*009c*/ 	.word	0xffffffff


	//   ....[11]....
        /*00a0*/ 	.word	0xffffffff


	//   ....[12]....
        /*00a4*/ 	.word	0xffffffff


	//   ....[13]....
        /*00a8*/ 	.word	0xffffffff


	//----- nvinfo : EIATTR_COOP_GROUP_INSTR_OFFSETS
	.align		4
.L_42:
        /*00ac*/ 	.byte	0x04, 0x28
        /*00ae*/ 	.short	(.L_44 - .L_43)


	//   ....[0]....
.L_43:
        /*00b0*/ 	.word	0x00000080


	//   ....[1]....
        /*00b4*/ 	.word	0x000004f0


	//   ....[2]....
        /*00b8*/ 	.word	0x00000680


	//   ....[3]....
        /*00bc*/ 	.word	0x00000820


	//   ....[4]....
        /*00c0*/ 	.word	0x00000920


	//   ....[5]....
        /*00c4*/ 	.word	0x00000a90


	//   ....[6]....
        /*00c8*/ 	.word	0x00000c30


	//   ....[7]....
        /*00cc*/ 	.word	0x00000de0


	//   ....[8]....
        /*00d0*/ 	.word	0x00002010


	//   ....[9]....
        /*00d4*/ 	.word	0x00002e40


	//   ....[10]....
        /*00d8*/ 	.word	0x00003050


	//   ....[11]....
        /*00dc*/ 	.word	0x00003080


	//   ....[12]....
        /*00e0*/ 	.word	0x00003a50


	//   ....[13]....
        /*00e4*/ 	.word	0x00003c80


	//----- nvinfo : EIATTR_VRC_CTA_INIT_COUNT
	.align		4
.L_44:
        /*00e8*/ 	.byte	0x02, 0x4a
        /*00ea*/ 	.byte	0x80
	.zero		1


	//----- nvinfo : EIATTR_SYSCALL_OFFSETS
	.align		4
        /*00ec*/ 	.byte	0x04, 0x46
        /*00ee*/ 	.short	(.L_46 - .L_45)


	//   ....[0]....
.L_45:
        /*00f0*/ 	.word	0x00005880


	//   ....[1]....
        /*00f4*/ 	.word	0x000059c0


	//   ....[2]....
        /*00f8*/ 	.word	0x000061f0


	//   ....[3]....
        /*00fc*/ 	.word	0x00006f90


	//   ....[4]....
        /*0100*/ 	.word	0x00007ce0


	//   ....[5]....
        /*0104*/ 	.word	0x00008a50


	//----- nvinfo : EIATTR_MBARRIER_INSTR_OFFSETS
	.align		4
.L_46:
        /*0108*/ 	.byte	0x04, 0x39
        /*010a*/ 	.short	(.L_48 - .L_47)


	//   ....[0]....
.L_47:
        /*010c*/ 	.word	0x00000610
        /*0110*/ 	.word	0x000000ff
        /*0114*/ 	.word	0x00000000
        /*0118*/ 	.short	0x0100
        /*011a*/ 	.byte	0x04
	.zero		1


	//   ....[1]....
        /*011c*/ 	.word	0x00000620
        /*0120*/ 	.word	0x000000ff
        /*0124*/ 	.word	0x00000018
        /*0128*/ 	.short	0x0100
        /*012a*/ 	.byte	0x04
	.zero		1


	//   ....[2]....
        /*012c*/ 	.word	0x00000630
        /*0130*/ 	.word	0x000000ff
        /*0134*/ 	.word	0x00000008
        /*0138*/ 	.short	0x0100
        /*013a*/ 	.byte	0x04
	.zero		1


	//   ....[3]....
        /*013c*/ 	.word	0x00000640
        /*0140*/ 	.word	0x000000ff
        /*0144*/ 	.word	0x00000020
        /*0148*/ 	.short	0x0100
        /*014a*/ 	.byte	0x04
	.zero		1


	//   ....[4]....
        /*014c*/ 	.word	0x00000650
        /*0150*/ 	.word	0x000000ff
        /*0154*/ 	.word	0x00000010
        /*0158*/ 	.short	0x0100
        /*015a*/ 	.byte	0x04
	.zero		1


	//   ....[5]....
        /*015c*/ 	.word	0x00000660
        /*0160*/ 	.word	0x000000ff
        /*0164*/ 	.word	0x00000028
        /*0168*/ 	.short	0x0100
        /*016a*/ 	.byte	0x04
	.zero		1


	//   ....[6]....
        /*016c*/ 	.word	0x00000790
        /*0170*/ 	.word	0x000000ff
        /*0174*/ 	.word	0x00000030
        /*0178*/ 	.short	0x0100
        /*017a*/ 	.byte	0x04
	.zero		1


	//   ....[7]....
        /*017c*/ 	.word	0x000007a0
        /*0180*/ 	.word	0x000000ff
        /*0184*/ 	.word	0x00000050
        /*0188*/ 	.short	0x0100
        /*018a*/ 	.byte	0x04
	.zero		1


	//   ....[8]....
        /*018c*/ 	.word	0x000007b0
        /*0190*/ 	.word	0x000000ff
        /*0194*/ 	.word	0x00000038
        /*0198*/ 	.short	0x0100
        /*019a*/ 	.byte	0x04
	.zero		1


	//   ....[9]....
        /*019c*/ 	.word	0x000007c0
        /*01a0*/ 	.word	0x000000ff
        /*01a4*/ 	.word	0x00000058
        /*01a8*/ 	.short	0x0100
        /*01aa*/ 	.byte	0x04
	.zero		1


	//   ....[10]....
        /*01ac*/ 	.word	0x000007d0
        /*01b0*/ 	.word	0x000000ff
        /*01b4*/ 	.word	0x00000040
        /*01b8*/ 	.short	0x0100
        /*01ba*/ 	.byte	0x04
	.zero		1


	//   ....[11]....
        /*01bc*/ 	.word	0x000007e0
        /*01c0*/ 	.word	0x000000ff
        /*01c4*/ 	.word	0x00000060
        /*01c8*/ 	.short	0x0100
        /*01ca*/ 	.byte	0x04
	.zero		1


	//   ....[12]....
        /*01cc*/ 	.word	0x000007f0
        /*01d0*/ 	.word	0x000000ff
        /*01d4*/ 	.word	0x00000048
        /*01d8*/ 	.short	0x0100
        /*01da*/ 	.byte	0x04
	.zero		1


	//   ....[13]....
        /*01dc*/ 	.word	0x00000800
        /*01e0*/ 	.word	0x000000ff
        /*01e4*/ 	.word	0x00000068
        /*01e8*/ 	.short	0x0100
        /*01ea*/ 	.byte	0x04
	.zero		1


	//   ....[14]....
        /*01ec*/ 	.word	0x000008f0
        /*01f0*/ 	.word	0x000000ff
        /*01f4*/ 	.word	0x00000070
        /*01f8*/ 	.short	0x0100
        /*01fa*/ 	.byte	0x06
	.zero		1


	//   ....[15]....
        /*01fc*/ 	.word	0x00000900
        /*0200*/ 	.word	0x000000ff
        /*0204*/ 	.word	0x00000078
        /*0208*/ 	.short	0x0100
        /*020a*/ 	.byte	0x06
	.zero		1


	//   ....[16]....
        /*020c*/ 	.word	0x00000a40
        /*0210*/ 	.word	0x000000ff
        /*0214*/ 	.word	0x00000080
        /*0218*/ 	.short	0x0100
        /*021a*/ 	.byte	0x06
	.zero		1


	//   ....[17]....
        /*021c*/ 	.word	0x00000a50
        /*0220*/ 	.word	0x000000ff
        /*0224*/ 	.word	0x00000090
        /*0228*/ 	.short	0x0100
        /*022a*/ 	.byte	0x06
	.zero		1


	//   ....[18]....
        /*022c*/ 	.word	0x00000a60
        /*0230*/ 	.word	0x000000ff
        /*0234*/ 	.word	0x00000088
        /*0238*/ 	.short	0x0100
        /*023a*/ 	.byte	0x06
	.zero		1


	//   ....[19]....
        /*023c*/ 	.word	0x00000a70
        /*0240*/ 	.word	0x000000ff
        /*0244*/ 	.word	0x00000098
        /*0248*/ 	.short	0x0100
        /*024a*/ 	.byte	0x06
	.zero		1


	//   ....[20]....
        /*024c*/ 	.word	0x00000ba0
        /*0250*/ 	.word	0x000000ff
        /*0254*/ 	.word	0x000000a0
        /*0258*/ 	.short	0x0100
        /*025a*/ 	.byte	0x04
	.zero		1


	//   ....[21]....
        /*025c*/ 	.word	0x00000bb0
        /*0260*/ 	.word	0x000000ff
        /*0264*/ 	.word	0x000000c0
        /*0268*/ 	.short	0x0100
        /*026a*/ 	.byte	0x04
	.zero		1


	//   ....[22]....
        /*026c*/ 	.word	0x00000bc0
        /*0270*/ 	.word	0x000000ff
        /*0274*/ 	.word	0x000000a8
        /*0278*/ 	.short	0x0100
        /*027a*/ 	.byte	0x04
	.zero		1


	//   ....[23]....
        /*027c*/ 	.word	0x00000bd0
        /*0280*/ 	.word	0x000000ff
        /*0284*/ 	.word	0x000000c8
        /*0288*/ 	.short	0x0100
        /*028a*/ 	.byte	0x04
	.zero		1


	//   ....[24]....
        /*028c*/ 	.word	0x00000be0
        /*0290*/ 	.word	0x000000ff
        /*0294*/ 	.word	0x000000b0
        /*0298*/ 	.short	0x0100
        /*029a*/ 	.byte	0x04
	.zero		1


	//   ....[25]....
        /*029c*/ 	.word	0x00000bf0
        /*02a0*/ 	.word	0x000000ff
        /*02a4*/ 	.word	0x000000d0
        /*02a8*/ 	.short	0x0100
        /*02aa*/ 	.byte	0x04
	.zero		1


	//   ....[26]....
        /*02ac*/ 	.word	0x00000c00
        /*02b0*/ 	.word	0x000000ff
        /*02b4*/ 	.word	0x000000b8
        /*02b8*/ 	.short	0x0100
        /*02ba*/ 	.byte	0x04
	.zero		1


	//   ....[27]....
        /*02bc*/ 	.word	0x00000c10
        /*02c0*/ 	.word	0x000000ff
        /*02c4*/ 	.word	0x000000d8
        /*02c8*/ 	.short	0x0100
        /*02ca*/ 	.byte	0x04
	.zero		1


	//   ....[28]....
        /*02cc*/ 	.word	0x00000d00
        /*02d0*/ 	.word	0x000000ff
        /*02d4*/ 	.word	0x000000e0
        /*02d8*/ 	.short	0x0100
        /*02da*/ 	.byte	0x04
	.zero		1


	//   ....[29]....
        /*02dc*/ 	.word	0x00000d10
        /*02e0*/ 	.word	0x000000ff
        /*02e4*/ 	.word	0x000000f0
        /*02e8*/ 	.short	0x0100
        /*02ea*/ 	.byte	0x04
	.zero		1


	//   ....[30]....
        /*02ec*/ 	.word	0x00000d20
        /*02f0*/ 	.word	0x000000ff
        /*02f4*/ 	.word	0x000000e8
        /*02f8*/ 	.short	0x0100
        /*02fa*/ 	.byte	0x04
	.zero		1


	//   ....[31]....
        /*02fc*/ 	.word	0x00000d30
        /*0300*/ 	.word	0x000000ff
        /*0304*/ 	.word	0x000000f8
        /*0308*/ 	.short	0x0100
        /*030a*/ 	.byte	0x04
	.zero		1


	//   ....[32]....
        /*030c*/ 	.word	0x00001890
        /*0310*/ 	.word	0x00000000
        /*0314*/ 	.word	0x000000f0
        /*0318*/ 	.short	0x010a
        /*031a*/ 	.byte	0xff
	.zero		1


	//   ....[33]....
        /*031c*/ 	.word	0x000018c0
        /*0320*/ 	.word	0x00000000
        /*0324*/ 	.word	0x000000e0
        /*0328*/ 	.short	0x0101
        /*032a*/ 	.byte	0xff
	.zero		1


	//   ....[34]....
        /*032c*/ 	.word	0x00001990
        /*0330*/ 	.word	0x000000ff
        /*0334*/ 	.word	0x00000018
        /*0338*/ 	.short	0x010a
        /*033a*/ 	.byte	0x04
	.zero		1


	//   ....[35]....
        /*033c*/ 	.word	0x00001a10
        /*0340*/ 	.word	0x000000ff
        /*0344*/ 	.word	0x00000018
        /*0348*/ 	.short	0x010a
        /*034a*/ 	.byte	0x21
	.zero		1


	//   ....[36]....
        /*034c*/ 	.word	0x00001ba0
        /*0350*/ 	.word	0x000000ff
        /*0354*/ 	.word	0x00000018
        /*0358*/ 	.short	0x010a
        /*035a*/ 	.byte	0x08
	.zero		1


	//   ....[37]....
        /*035c*/ 	.word	0x00001cc0
        /*0360*/ 	.word	0x000000ff
        /*0364*/ 	.word	0x00000078
        /*0368*/ 	.short	0x0101
        /*036a*/ 	.byte	0x06
	.zero		1


	//   ....[38]....
        /*036c*/ 	.word	0x00001ce0
        /*0370*/ 	.word	0x000000ff
        /*0374*/ 	.word	0x00000018
        /*0378*/ 	.short	0x010a
        /*037a*/ 	.byte	0x04
	.zero		1


	//   ....[39]....
        /*037c*/ 	.word	0x00001d60
        /*0380*/ 	.word	0x000000ff
        /*0384*/ 	.word	0x00000018
        /*0388*/ 	.short	0x010a
        /*038a*/ 	.byte	0x11
	.zero		1


	//   ....[40]....
        /*038c*/ 	.word	0x00001ef0
        /*0390*/ 	.word	0x000000ff
        /*0394*/ 	.word	0x00000018
        /*0398*/ 	.short	0x010a
        /*039a*/ 	.byte	0x07
	.zero		1


	//   ....[41]....
        /*039c*/ 	.word	0x00002040
        /*03a0*/ 	.word	0x00000003
        /*03a4*/ 	.word	0x00000080
        /*03a8*/ 	.short	0x010a
        /*03aa*/ 	.byte	0xff
	.zero		1


	//   ....[42]....
        /*03ac*/ 	.word	0x00002190
        /*03b0*/ 	.word	0x00000000
        /*03b4*/ 	.word	0x00000000
        /*03b8*/ 	.short	0x0101
        /*03ba*/ 	.byte	0xff
	.zero		1


	//   ....[43]....
        /*03bc*/ 	.word	0x00002750
        /*03c0*/ 	.word	0x000000ff
        /*03c4*/ 	.word	0x00000000
        /*03c8*/ 	.short	0x010a
        /*03ca*/ 	.byte	0x04
	.zero		1


	//   ....[44]....
        /*03cc*/ 	.word	0x000027e0
        /*03d0*/ 	.word	0x000000ff
        /*03d4*/ 	.word	0x00000000
        /*03d8*/ 	.short	0x010a
        /*03da*/ 	.byte	0x05
	.zero		1


	//   ....[45]....
        /*03dc*/ 	.word	0x00002880
        /*03e0*/ 	.word	0x00000000
        /*03e4*/ 	.word	0x00000000
        /*03e8*/ 	.short	0x010a
        /*03ea*/ 	.byte	0xff
	.zero		1


	//   ....[46]....
        /*03ec*/ 	.word	0x000029a0
        /*03f0*/ 	.word	0x00000002
        /*03f4*/ 	.word	0x000000e0
        /*03f8*/ 	.short	0x010a
        /*03fa*/ 	.byte	0xff
	.zero		1


	//   ....[47]....
        /*03fc*/ 	.word	0x00002a10
        /*0400*/ 	.word	0x00000002
        /*0404*/ 	.word	0x00000000
        /*0408*/ 	.short	0x0101
        /*040a*/ 	.byte	0xff
	.zero		1


	//   ....[48]....
        /*040c*/ 	.word	0x00002a30
        /*0410*/ 	.word	0x000000ff
        /*0414*/ 	.word	0x00000090
        /*0418*/ 	.short	0x010a
        /*041a*/ 	.byte	0x04
	.zero		1


	//   ....[49]....
        /*041c*/ 	.word	0x00002b50
        /*0420*/ 	.word	0x00000002
        /*0424*/ 	.word	0x00000080
        /*0428*/ 	.short	0x010a
        /*042a*/ 	.byte	0xff
	.zero		1


	//   ....[50]....
        /*042c*/ 	.word	0x00002c50
        /*0430*/ 	.word	0x00000002
        /*0434*/ 	.word	0x00000000
        /*0438*/ 	.short	0x0101
        /*043a*/ 	.byte	0xff
	.zero		1


	//   ....[51]....
        /*043c*/ 	.word	0x00002ce0
        /*0440*/ 	.word	0x000000ff
        /*0444*/ 	.word	0x00000090
        /*0448*/ 	.short	0x0106
        /*044a*/ 	.byte	0x04
	.zero		1


	//   ....[52]....
        /*044c*/ 	.word	0x00002d00
        /*0450*/ 	.word	0x000000ff
        /*0454*/ 	.word	0x00000090
        /*0458*/ 	.short	0x010a
        /*045a*/ 	.byte	0x04
	.zero		1


	//   ....[53]....
        /*045c*/ 	.word	0x00002d90
        /*0460*/ 	.word	0x000000ff
        /*0464*/ 	.word	0x00000090
        /*0468*/ 	.short	0x0106
        /*046a*/ 	.byte	0x07
	.zero		1


	//   ....[54]....
        /*046c*/ 	.word	0x00002dd0
        /*0470*/ 	.word	0x00000000
        /*0474*/ 	.word	0x00000090
        /*0478*/ 	.short	0x010a
        /*047a*/ 	.byte	0xff
	.zero		1


	//   ....[55]....
        /*047c*/ 	.word	0x000032e0
        /*0480*/ 	.word	0x00000000
        /*0484*/ 	.word	0x00000080
        /*0488*/ 	.short	0x010a
        /*048a*/ 	.byte	0xff
	.zero		1


	//   ....[56]....
        /*048c*/ 	.word	0x000033e0
        /*0490*/ 	.word	0x00000003
        /*0494*/ 	.word	0x00000000
        /*0498*/ 	.short	0x0101
        /*049a*/ 	.byte	0xff
	.zero		1


	//   ....[57]....
        /*049c*/ 	.word	0x000033f0
        /*04a0*/ 	.word	0x000000ff
        /*04a4*/ 	.word	0x00000000
        /*04a8*/ 	.short	0x010a
        /*04aa*/ 	.byte	0x04
	.zero		1


	//   ....[58]....
        /*04ac*/ 	.word	0x00003470
        /*04b0*/ 	.word	0x000000ff
        /*04b4*/ 	.word	0x000000c0
        /*04b8*/ 	.short	0x010a
        /*04ba*/ 	.byte	0x17
	.zero		1


	//   ....[59]....
        /*04bc*/ 	.word	0x00003550
        /*04c0*/ 	.word	0x000000ff
        /*04c4*/ 	.word	0x00000000
        /*04c8*/ 	.short	0x010a
        /*04ca*/ 	.byte	0x05
	.zero		1


	//   ....[60]....
        /*04cc*/ 	.word	0x00003690
        /*04d0*/ 	.word	0x000000ff
        /*04d4*/ 	.word	0x00000000
        /*04d8*/ 	.short	0x010a
        /*04da*/ 	.byte	0x04
	.zero		1


	//   ....[61]....
        /*04dc*/ 	.word	0x00003880
        /*04e0*/ 	.word	0x000000ff
        /*04e4*/ 	.word	0x00000000
        /*04e8*/ 	.short	0x010a
        /*04ea*/ 	.byte	0x04
	.zero		1


	//   ....[62]....
        /*04ec*/ 	.word	0x00003910
        /*04f0*/ 	.word	0x000000ff
        /*04f4*/ 	.word	0x00000000
        /*04f8*/ 	.short	0x010a
        /*04fa*/ 	.byte	0x05
	.zero		1


	//   ....[63]....
        /*04fc*/ 	.word	0x000039a0
        /*0500*/ 	.word	0x000000ff
        /*0504*/ 	.word	0x00000000
        /*0508*/ 	.short	0x010a
        /*050a*/ 	.byte	0x05
	.zero		1


	//   ....[64]....
        /*050c*/ 	.word	0x00003a30
        /*0510*/ 	.word	0x000000ff
        /*0514*/ 	.word	0x00000000
        /*0518*/ 	.short	0x010a
        /*051a*/ 	.byte	0x04
	.zero		1


	//   ....[65]....
        /*051c*/ 	.word	0x00003f00
        /*0520*/ 	.word	0x0000000c
        /*0524*/ 	.word	0x00000080
        /*0528*/ 	.short	0x010a
        /*052a*/ 	.byte	0xff
	.zero		1


	//   ....[66]....
        /*052c*/ 	.word	0x00004070
        /*0530*/ 	.word	0x00000000
        /*0534*/ 	.word	0x00000000
        /*0538*/ 	.short	0x0101
        /*053a*/ 	.byte	0xff
	.zero		1


	//   ....[67]....
        /*053c*/ 	.word	0x00004500
        /*0540*/ 	.word	0x000000ff
        /*0544*/ 	.word	0x00000078
        /*0548*/ 	.short	0x010a
        /*054a*/ 	.byte	0x15
	.zero		1


	//   ....[68]....
        /*054c*/ 	.word	0x00004680
        /*0550*/ 	.word	0x000000ff
        /*0554*/ 	.word	0x00000050
        /*0558*/ 	.short	0x010a
        /*055a*/ 	.byte	0x15
	.zero		1


	//   ....[69]....
        /*055c*/ 	.word	0x00004800
        /*0560*/ 	.word	0x000000ff
        /*0564*/ 	.word	0x00000030
        /*0568*/ 	.short	0x010b
        /*056a*/ 	.byte	0x15
	.zero		1


	//   ....[70]....
        /*056c*/ 	.word	0x00004810
        /*0570*/ 	.word	0x000000ff
        /*0574*/ 	.word	0x00000000
        /*0578*/ 	.short	0x0101
        /*057a*/ 	.byte	0x06
	.zero		1


	//   ....[71]....
        /*057c*/ 	.word	0x00004820
        /*0580*/ 	.word	0x000000ff
        /*0584*/ 	.word	0x00000058
        /*0588*/ 	.short	0x010a
        /*058a*/ 	.byte	0x15
	.zero		1


	//   ....[72]....
        /*058c*/ 	.word	0x00004980
        /*0590*/ 	.word	0x000000ff
        /*0594*/ 	.word	0x00000038
        /*0598*/ 	.short	0x010b
        /*059a*/ 	.byte	0x15
	.zero		1


	//   ....[73]....
        /*059c*/ 	.word	0x00004990
        /*05a0*/ 	.word	0x000000ff
        /*05a4*/ 	.word	0x00000000
        /*05a8*/ 	.short	0x0101
        /*05aa*/ 	.byte	0x06
	.zero		1


	//   ....[74]....
        /*05ac*/ 	.word	0x000049a0
        /*05b0*/ 	.word	0x000000ff
        /*05b4*/ 	.word	0x00000060
        /*05b8*/ 	.short	0x010a
        /*05ba*/ 	.byte	0x15
	.zero		1


	//   ....[75]....
        /*05bc*/ 	.word	0x00004af0
        /*05c0*/ 	.word	0x000000ff
        /*05c4*/ 	.word	0x00000040
        /*05c8*/ 	.short	0x010b
        /*05ca*/ 	.byte	0x15
	.zero		1


	//   ....[76]....
        /*05cc*/ 	.word	0x00004b00
        /*05d0*/ 	.word	0x000000ff
        /*05d4*/ 	.word	0x00000000
        /*05d8*/ 	.short	0x0101
        /*05da*/ 	.byte	0x06
	.zero		1


	//   ....[77]....
        /*05dc*/ 	.word	0x00004b10
        /*05e0*/ 	.word	0x000000ff
        /*05e4*/ 	.word	0x00000068
        /*05e8*/ 	.short	0x010a
        /*05ea*/ 	.byte	0x15
	.zero		1


	//   ....[78]....
        /*05ec*/ 	.word	0x00004d10
        /*05f0*/ 	.word	0x000000ff
        /*05f4*/ 	.word	0x00000048
        /*05f8*/ 	.short	0x010b
        /*05fa*/ 	.byte	0x15
	.zero		1


	//   ....[79]....
        /*05fc*/ 	.word	0x00004d20
        /*0600*/ 	.word	0x000000ff
        /*0604*/ 	.word	0x00000000
        /*0608*/ 	.short	0x0101
        /*060a*/ 	.byte	0x25
	.zero		1


	//   ....[80]....
        /*060c*/ 	.word	0x00004d50
        /*0610*/ 	.word	0x000000ff
        /*0614*/ 	.word	0x00000050
        /*0618*/ 	.short	0x010a
        /*061a*/ 	.byte	0x15
	.zero		1


	//   ....[81]....
        /*061c*/ 	.word	0x00004d70
        /*0620*/ 	.word	0x000000ff
        /*0624*/ 	.word	0x00000058
        /*0628*/ 	.short	0x010a
        /*062a*/ 	.byte	0x15
	.zero		1


	//   ....[82]....
        /*062c*/ 	.word	0x00004d90
        /*0630*/ 	.word	0x000000ff
        /*0634*/ 	.word	0x00000060
        /*0638*/ 	.short	0x010a
        /*063a*/ 	.byte	0x15
	.zero		1


	//   ....[83]....
        /*063c*/ 	.word	0x00004dd0
        /*0640*/ 	.word	0x00000000
        /*0644*/ 	.word	0x00000068
        /*0648*/ 	.short	0x010a
        /*064a*/ 	.byte	0xff
	.zero		1


	//   ....[84]....
        /*064c*/ 	.word	0x00005110
        /*0650*/ 	.word	0x00000003
        /*0654*/ 	.word	0x00000080
        /*0658*/ 	.short	0x010a
        /*065a*/ 	.byte	0xff
	.zero		1


	//   ....[85]....
        /*065c*/ 	.word	0x00005290
        /*0660*/ 	.word	0x00000000
        /*0664*/ 	.word	0x00000000
        /*0668*/ 	.short	0x0101
        /*066a*/ 	.byte	0xff
	.zero		1


	//   ....[86]....
        /*066c*/ 	.word	0x00005db0
        /*0670*/ 	.word	0x00000002
        /*0674*/ 	.word	0x00000030
        /*0678*/ 	.short	0x010a
        /*067a*/ 	.byte	0xff
	.zero		1


	//   ....[87]....
        /*067c*/ 	.word	0x00005df0
        /*0680*/ 	.word	0x00000034
        /*0684*/ 	.word	0x000000a0
        /*0688*/ 	.short	0x010a
        /*068a*/ 	.byte	0xff
	.zero		1


	//   ....[88]....
        /*068c*/ 	.word	0x00005f30
        /*0690*/ 	.word	0x00000002
        /*0694*/ 	.word	0x00000030
        /*0698*/ 	.short	0x010a
        /*069a*/ 	.byte	0xff
	.zero		1


	//   ....[89]....
        /*069c*/ 	.word	0x00006050
        /*06a0*/ 	.word	0x00000000
        /*06a4*/ 	.word	0x00000000
        /*06a8*/ 	.short	0x0101
        /*06aa*/ 	.byte	0xff
	.zero		1


	//   ....[90]....
        /*06ac*/ 	.word	0x000060d0
        /*06b0*/ 	.word	0x00000034
        /*06b4*/ 	.word	0x000000a0
        /*06b8*/ 	.short	0x010a
        /*06ba*/ 	.byte	0xff
	.zero		1


	//   ....[91]....
        /*06bc*/ 	.word	0x00006c40
        /*06c0*/ 	.word	0x00000000
        /*06c4*/ 	.word	0x00000030
        /*06c8*/ 	.short	0x010a
        /*06ca*/ 	.byte	0xff
	.zero		1


	//   ....[92]....
        /*06cc*/ 	.word	0x00006cf0
        /*06d0*/ 	.word	0x00000000
        /*06d4*/ 	.word	0x00000030
        /*06d8*/ 	.short	0x010a
        /*06da*/ 	.byte	0xff
	.zero		1


	//   ....[93]....
        /*06dc*/ 	.word	0x00006e10
        /*06e0*/ 	.word	0x00000000
        /*06e4*/ 	.word	0x00000000
        /*06e8*/ 	.short	0x0101
        /*06ea*/ 	.byte	0xff
	.zero		1


	//   ....[94]....
        /*06ec*/ 	.word	0x00007980
        /*06f0*/ 	.word	0x00000000
        /*06f4*/ 	.word	0x00000030
        /*06f8*/ 	.short	0x010a
        /*06fa*/ 	.byte	0xff
	.zero		1


	//   ....[95]....
        /*06fc*/ 	.word	0x00007a30
        /*0700*/ 	.word	0x00000000
        /*0704*/ 	.word	0x00000030
        /*0708*/ 	.short	0x010a
        /*070a*/ 	.byte	0xff
	.zero		1


	//   ....[96]....
        /*070c*/ 	.word	0x00007b60
        /*0710*/ 	.word	0x00000000
        /*0714*/ 	.word	0x00000000
        /*0718*/ 	.short	0x0101
        /*071a*/ 	.byte	0xff
	.zero		1


	//   ....[97]....
        /*071c*/ 	.word	0x00008700
        /*0720*/ 	.word	0x00000000
        /*0724*/ 	.word	0x00000030
        /*0728*/ 	.short	0x010a
        /*072a*/ 	.byte	0xff
	.zero		1


	//   ....[98]....
        /*072c*/ 	.word	0x000087b0
        /*0730*/ 	.word	0x00000000
        /*0734*/ 	.word	0x00000030
        /*0738*/ 	.short	0x010a
        /*073a*/ 	.byte	0xff
	.zero		1


	//   ....[99]....
        /*073c*/ 	.word	0x000088d0
        /*0740*/ 	.word	0x00000000
        /*0744*/ 	.word	0x00000000
        /*0748*/ 	.short	0x0101
        /*074a*/ 	.byte	0xff
	.zero		1


	//   ....[100]....
        /*074c*/ 	.word	0x00008ce0
        /*0750*/ 	.word	0x000000ff
        /*0754*/ 	.word	0x00000000
        /*0758*/ 	.short	0x0101
        /*075a*/ 	.byte	0x04
	.zero		1


	//   ....[101]....
        /*075c*/ 	.word	0x000095e0
        /*0760*/ 	.word	0x00000000
        /*0764*/ 	.word	0x000000f0
        /*0768*/ 	.short	0x010a
        /*076a*/ 	.byte	0xff
	.zero		1


	//   ....[102]....
        /*076c*/ 	.word	0x00009640
        /*0770*/ 	.word	0x00000000
        /*0774*/ 	.word	0x00000018
        /*0778*/ 	.short	0x010a
        /*077a*/ 	.byte	0xff
	.zero		1


	//   ....[103]....
        /*077c*/ 	.word	0x000096a0
        /*0780*/ 	.word	0x00000000
        /*0784*/ 	.word	0x00000018
        /*0788*/ 	.short	0x010a
        /*078a*/ 	.byte	0xff
	.zero		1


	//   ....[104]....
        /*078c*/ 	.word	0x000096f0
        /*0790*/ 	.word	0x00000003
        /*0794*/ 	.word	0x00000080
        /*0798*/ 	.short	0x010a
        /*079a*/ 	.byte	0xff
	.zero		1


	//   ....[105]....
        /*079c*/ 	.word	0x00009750
        /*07a0*/ 	.word	0x00000000
        /*07a4*/ 	.word	0x00000000
        /*07a8*/ 	.short	0x010a
        /*07aa*/ 	.byte	0xff
	.zero		1


	//   ....[106]....
        /*07ac*/ 	.word	0x000097b0
        /*07b0*/ 	.word	0x00000000
        /*07b4*/ 	.word	0x00000000
        /*07b8*/ 	.short	0x010a
        /*07ba*/ 	.byte	0xff
	.zero		1


	//   ....[107]....
        /*07bc*/ 	.word	0x00009800
        /*07c0*/ 	.word	0x00000002
        /*07c4*/ 	.word	0x000000e0
        /*07c8*/ 	.short	0x010a
        /*07ca*/ 	.byte	0xff
	.zero		1


	//   ....[108]....
        /*07cc*/ 	.word	0x00009860
        /*07d0*/ 	.word	0x00000002
        /*07d4*/ 	.word	0x00000090
        /*07d8*/ 	.short	0x010a
        /*07da*/ 	.byte	0xff
	.zero		1


	//   ....[109]....
        /*07dc*/ 	.word	0x000098b0
        /*07e0*/ 	.word	0x00000002
        /*07e4*/ 	.word	0x00000080
        /*07e8*/ 	.short	0x010a
        /*07ea*/ 	.byte	0xff
	.zero		1


	//   ....[110]....
        /*07ec*/ 	.word	0x00009910
        /*07f0*/ 	.word	0x00000000
        /*07f4*/ 	.word	0x00000090
        /*07f8*/ 	.short	0x010a
        /*07fa*/ 	.byte	0xff
	.zero		1


	//   ....[111]....
        /*07fc*/ 	.word	0x00009960
        /*0800*/ 	.word	0x00000000
        /*0804*/ 	.word	0x00000080
        /*0808*/ 	.short	0x010a
        /*080a*/ 	.byte	0xff
	.zero		1


	//   ....[112]....
        /*080c*/ 	.word	0x000099c0
        /*0810*/ 	.word	0x00000002
        /*0814*/ 	.word	0x000000c0
        /*0818*/ 	.short	0x010a
        /*081a*/ 	.byte	0xff
	.zero		1


	//   ....[113]....
        /*081c*/ 	.word	0x00009a20
        /*0820*/ 	.word	0x00000000
        /*0824*/ 	.word	0x00000000
        /*0828*/ 	.short	0x010a
        /*082a*/ 	.byte	0xff
	.zero		1


	//   ....[114]....
        /*082c*/ 	.word	0x00009a80
        /*0830*/ 	.word	0x00000000
        /*0834*/ 	.word	0x00000000
        /*0838*/ 	.short	0x010a
        /*083a*/ 	.byte	0xff
	.zero		1


	//   ....[115]....
        /*083c*/ 	.word	0x00009ae0
        /*0840*/ 	.word	0x00000000
        /*0844*/ 	.word	0x00000000
        /*0848*/ 	.short	0x010a
        /*084a*/ 	.byte	0xff
	.zero		1


	//   ....[116]....
        /*084c*/ 	.word	0x00009b40
        /*0850*/ 	.word	0x00000000
        /*0854*/ 	.word	0x00000000
        /*0858*/ 	.short	0x010a
        /*085a*/ 	.byte	0xff
	.zero		1


	//   ....[117]....
        /*085c*/ 	.word	0x00009ba0
        /*0860*/ 	.word	0x00000000
        /*0864*/ 	.word	0x00000000
        /*0868*/ 	.short	0x010a
        /*086a*/ 	.byte	0xff
	.zero		1


	//   ....[118]....
        /*086c*/ 	.word	0x00009bf0
        /*0870*/ 	.word	0x0000000c
        /*0874*/ 	.word	0x00000080
        /*0878*/ 	.short	0x010a
        /*087a*/ 	.byte	0xff
	.zero		1


	//   ....[119]....
        /*087c*/ 	.word	0x00009c50
        /*0880*/ 	.word	0x00000000
        /*0884*/ 	.word	0x00000078
        /*0888*/ 	.short	0x010a
        /*088a*/ 	.byte	0xff
	.zero		1


	//   ....[120]....
        /*088c*/ 	.word	0x00009cb0
        /*0890*/ 	.word	0x00000000
        /*0894*/ 	.word	0x00000050
        /*0898*/ 	.short	0x010a
        /*089a*/ 	.byte	0xff
	.zero		1


	//   ....[121]....
        /*089c*/ 	.word	0x00009d10
        /*08a0*/ 	.word	0x00000000
        /*08a4*/ 	.word	0x00000058
        /*08a8*/ 	.short	0x010a
        /*08aa*/ 	.byte	0xff
	.zero		1


	//   ....[122]....
        /*08ac*/ 	.word	0x00009d70
        /*08b0*/ 	.word	0x00000000
        /*08b4*/ 	.word	0x00000060
        /*08b8*/ 	.short	0x010a
        /*08ba*/ 	.byte	0xff
	.zero		1


	//   ....[123]....
        /*08bc*/ 	.word	0x00009dd0
        /*08c0*/ 	.word	0x00000000
        /*08c4*/ 	.word	0x00000068
        /*08c8*/ 	.short	0x010a
        /*08ca*/ 	.byte	0xff
	.zero		1


	//   ....[124]....
        /*08cc*/ 	.word	0x00009e30
        /*08d0*/ 	.word	0x00000000
        /*08d4*/ 	.word	0x00000050
        /*08d8*/ 	.short	0x010a
        /*08da*/ 	.byte	0xff
	.zero		1


	//   ....[125]....
        /*08dc*/ 	.word	0x00009e90
        /*08e0*/ 	.word	0x00000000
        /*08e4*/ 	.word	0x00000058
        /*08e8*/ 	.short	0x010a
        /*08ea*/ 	.byte	0xff
	.zero		1


	//   ....[126]....
        /*08ec*/ 	.word	0x00009ef0
        /*08f0*/ 	.word	0x00000000
        /*08f4*/ 	.word	0x00000060
        /*08f8*/ 	.short	0x010a
        /*08fa*/ 	.byte	0xff
	.zero		1


	//   ....[127]....
        /*08fc*/ 	.word	0x00009f40
        /*0900*/ 	.word	0x00000003
        /*0904*/ 	.word	0x00000080
        /*0908*/ 	.short	0x010a
        /*090a*/ 	.byte	0xff
	.zero		1


	//   ....[128]....
        /*090c*/ 	.word	0x00009f90
        /*0910*/ 	.word	0x00000002
        /*0914*/ 	.word	0x00000030
        /*0918*/ 	.short	0x010a
        /*091a*/ 	.byte	0xff
	.zero		1


	//   ....[129]....
        /*091c*/ 	.word	0x00009fe0
        /*0920*/ 	.word	0x00000034
        /*0924*/ 	.word	0x000000a0
        /*0928*/ 	.short	0x010a
        /*092a*/ 	.byte	0xff
	.zero		1


	//   ....[130]....
        /*092c*/ 	.word	0x0000a030
        /*0930*/ 	.word	0x00000000
        /*0934*/ 	.word	0x00000030
        /*0938*/ 	.short	0x010a
        /*093a*/ 	.byte	0xff
	.zero		1


	//   ....[131]....
        /*093c*/ 	.word	0x0000a080
        /*0940*/ 	.word	0x00000000
        /*0944*/ 	.word	0x00000030
        /*0948*/ 	.short	0x010a
        /*094a*/ 	.byte	0xff
	.zero		1


	//   ....[132]....
        /*094c*/ 	.word	0x0000a0d0
        /*0950*/ 	.word	0x00000000
        /*0954*/ 	.word	0x00000030
        /*0958*/ 	.short	0x010a
        /*095a*/ 	.byte	0xff
	.zero		1


	//----- nvinfo : EIATTR_NUM_MBARRIERS
	.align		4
.L_48:
        /*095c*/ 	.byte	0x03, 0x38
        /*095e*/ 	.short	0x0020


	//----- nvinfo : EIATTR_EXIT_INSTR_OFFSETS
	.align		4
        /*0960*/ 	.byte	0x04, 0x1c
        /*0962*/ 	.short	(.L_50 - .L_49)


	//   ....[0]....
.L_49:
        /*0964*/ 	.word	0x000028b0


	//   ....[1]....
        /*0968*/ 	.word	0x00002da0


	//   ....[2]....
        /*096c*/ 	.word	0x00002e00


	//   ....[3]....
        /*0970*/ 	.word	0x00003c90


	//   ....[4]....
        /*0974*/ 	.word	0x00004e00


	//   ....[5]....
        /*0978*/ 	.word	0x00004e40


	//   ....[6]....
        /*097c*/ 	.word	0x000095d0


	//----- nvinfo : EIATTR_MAX_THREADS
	.align		4
.L_50:
        /*0980*/ 	.byte	0x04, 0x05
        /*0982*/ 	.short	(.L_52 - .L_51)
.L_51:
        /*0984*/ 	.word	0x00000100
        /*0988*/ 	.word	0x00000001
        /*098c*/ 	.word	0x00000001


	//----- nvinfo : EIATTR_CRS_STACK_SIZE
	.align		4
.L_52:
        /*0990*/ 	.byte	0x04, 0x1e
        /*0992*/ 	.short	(.L_54 - .L_53)
.L_53:
        /*0994*/ 	.word	0x00000000


	//----- nvinfo : EIATTR_CBANK_PARAM_SIZE
	.align		4
.L_54:
        /*0998*/ 	.byte	0x03, 0x19
        /*099a*/ 	.short	0x0800


	//----- nvinfo : EIATTR_PARAM_CBANK
	.align		4
        /*099c*/ 	.byte	0x04, 0x0a
        /*099e*/ 	.short	(.L_56 - .L_55)
	.align		4
.L_55:
        /*09a0*/ 	.word	index@(.nv.constant0._ZN7cutlass13device_kernelINS_4gemm6kernel13GemmUniversalIN4cute5tupleIJiiiiEEENS1_10collective13CollectiveMmaINS1_35MainloopSm100TmaUmmaWarpSpecializedILi3ELi2ELi4ENS5_IJNS4_1CILi1EEENSA_ILi2EEESB_EEEEENS5_IJNSA_ILi64EEENSA_ILi256EEESF_EEEaNS5_IJlSB_lEEEaSI_NS4_8TiledMMAINS4_8MMA_AtomIJNS4_15SM100_MMA_S8_SSIaaiLi64ELi256ELNS4_4UMMA5MajorE0ELSN_0ELNSM_8SaturateE0EEEEEENS4_6LayoutINS5_IJSB_SB_SB_EEENS5_IJNSA_ILi0EEEST_ST_EEEEENS5_IJNS4_10UnderscoreESW_SW_EEEEENS4_23SM90_TMA_LOAD_MULTICASTENS4_14ComposedLayoutINS4_7SwizzleILi2ELi4ELi3EEENS4_18smem_ptr_flag_bitsILi8EEENSR_INS5_IJNSA_ILi8EEESF_EEENS5_IJSF_SB_EEEEEEEvNS4_8identityENS4_13SM90_TMA_LOADES19_vS1A_EENS_8epilogue10collective18CollectiveEpilogueINS1D_23Sm100TmaWarpSpecializedILi4ELi2ELi32ELb0ELb0EEEJSH_NS5_IJNSR_ISF_SB_EES1I_EEEaSI_aSI_NS1D_6fusion15FusionCallbacksIS1H_NS1K_17LinearCombinationIaiaiLNS_15FloatRoundStyleE2EEESH_S1J_JEEENS4_5SM1004TMEM4LOAD26SM100_TMEM_LOAD_16dp32b32xES1B_S19_NS4_39AutoVectorizingCopyWithAssumedAlignmentILi128EEENS4_14SM90_TMA_STOREES19_S1V_S1V_EEEvvEEEEvNT_6ParamsE)
        /*09a4*/ 	.short	0x0380
        /*09a6*/ 	.short	0x0800


	//----- nvinfo : EIATTR_SW_WAR
	.align		4
.L_56:
        /*09a8*/ 	.byte	0x04, 0x36
        /*09aa*/ 	.short	(.L_58 - .L_57)
.L_57:
        /*09ac*/ 	.word	0x00000008
.L_58:


//--------------------- .nv.callgraph             --------------------------
	.section	.nv.callgraph,"",@"SHT_CUDA_CALLGRAPH"
	.align	4
	.sectionentsize	8
	.align		4
        /*0000*/ 	.word	0x00000000
	.align		4
        /*0004*/ 	.word	0xffffffff
	.align		4
        /*0008*/ 	.word	index@(_ZN7cutlass13device_kernelINS_4gemm6kernel13GemmUniversalIN4cute5tupleIJiiiiEEENS1_10collective13CollectiveMmaINS1_35MainloopSm100TmaUmmaWarpSpecializedILi3ELi2ELi4ENS5_IJNS4_1CILi1EEENSA_ILi2EEESB_EEEEENS5_IJNSA_ILi64EEENSA_ILi256EEESF_EEEaNS5_IJlSB_lEEEaSI_NS4_8TiledMMAINS4_8MMA_AtomIJNS4_15SM100_MMA_S8_SSIaaiLi64ELi256ELNS4_4UMMA5MajorE0ELSN_0ELNSM_8SaturateE0EEEEEENS4_6LayoutINS5_IJSB_SB_SB_EEENS5_IJNSA_ILi0EEEST_ST_EEEEENS5_IJNS4_10UnderscoreESW_SW_EEEEENS4_23SM90_TMA_LOAD_MULTICASTENS4_14ComposedLayoutINS4_7SwizzleILi2ELi4ELi3EEENS4_18smem_ptr_flag_bitsILi8EEENSR_INS5_IJNSA_ILi8EEESF_EEENS5_IJSF_SB_EEEEEEEvNS4_8identityENS4_13SM90_TMA_LOADES19_vS1A_EENS_8epilogue10collective18CollectiveEpilogueINS1D_23Sm100TmaWarpSpecializedILi4ELi2ELi32ELb0ELb0EEEJSH_NS5_IJNSR_ISF_SB_EES1I_EEEaSI_aSI_NS1D_6fusion15FusionCallbacksIS1H_NS1K_17LinearCombinationIaiaiLNS_15FloatRoundStyleE2EEESH_S1J_JEEENS4_5SM1004TMEM4LOAD26SM100_TMEM_LOAD_16dp32b32xES1B_S19_NS4_39AutoVectorizingCopyWithAssumedAlignmentILi128EEENS4_14SM90_TMA_STOREES19_S1V_S1V_EEEvvEEEEvNT_6ParamsE)
	.align		4
        /*000c*/ 	.word	index@(__assertfail)
	.align		4
        /*0010*/ 	.word	0x00000000
	.align		4
        /*0014*/ 	.word	0xfffffffe
	.align		4
        /*0018*/ 	.word	0x00000000
	.align		4
        /*001c*/ 	.word	0xfffffffd
	.align		4
        /*0020*/ 	.word	0x00000000
	.align		4
        /*0024*/ 	.word	0xfffffffc


//--------------------- .nv.constant4             --------------------------
	.section	.nv.constant4,"a",@progbits
	.align	8
	.align		8
.nv.constant4:
        /*0000*/ 	.dword	__assertfail
	.align		8
        /*0008*/ 	.dword	__unnamed_1
	.align		8
        /*0010*/ 	.dword	__unnamed_2
	.align		8
        /*0018*/ 	.dword	__unnamed_3
	.align		8
        /*0020*/ 	.dword	_ZN39_INTERNAL_34c949c5_4_k_cu_a94c5872_94914cuda3std3__45__cpo5beginE
	.align		8
        /*0028*/ 	.dword	_ZN39_INTERNAL_34c949c5_4_k_cu_a94c5872_94914cuda3std3__45__cpo3endE
	.align		8
        /*0030*/ 	.dword	_ZN39_INTERNAL_34c949c5_4_k_cu_a94c5872_94914cuda3std3__45__cpo6cbeginE
	.align		8
        /*0038*/ 	.dword	_ZN39_INTERNAL_34c949c5_4_k_cu_a94c5872_94914cuda3std3__45__cpo4cendE
	.align		8
        /*0040*/ 	.dword	_ZN39_INTERNAL_34c949c5_4_k_cu_a94c5872_94914cuda3std3__441_GLOBAL__N__34c949c5_4_k_cu_a94c5872_94916ignoreE
	.align		8
        /*0048*/ 	.dword	_ZN39_INTERNAL_34c949c5_4_k_cu_a94c5872_94914cuda3std3__419piecewise_constructE
	.align		8
        /*0050*/ 	.dword	_ZN39_INTERNAL_34c949c5_4_k_cu_a94c5872_94914cuda3std3__48in_placeE
	.align		8
        /*0058*/ 	.dword	_ZN39_INTERNAL_34c949c5_4_k_cu_a94c5872_94914cuda3std6ranges3__45__cpo4swapE
	.align		8
        /*0060*/ 	.dword	_ZN39_INTERNAL_34c949c5_4_k_cu_a94c5872_94914cuda3std6ranges3__45__cpo9iter_moveE
	.align		8
        /*0068*/ 	.dword	_ZN39_INTERNAL_34c949c5_4_k_cu_a94c5872_94914cute7productE
	.align		8
        /*0070*/ 	.dword	_ZN39_INTERNAL_34c949c5_4_k_cu_a94c5872_94914cute1_E
	.align		8
        /*0078*/ 	.dword	$str$25
	.align		8
        /*0080*/ 	.dword	$str$26
	.align		8
        /*0088*/ 	.dword	$str$27
	.align		8
        /*0090*/ 	.dword	$str$28


//--------------------- .text._ZN7cutlass13device_kernelINS_4gemm6kernel13GemmUniversalIN4cute5tupleIJiiiiEEENS1_10collective13CollectiveMmaINS1_35MainloopSm100TmaUmmaWarpSpecializedILi3ELi2ELi4ENS5_IJNS4_1CILi1EEENSA_ILi2EEESB_EEEEENS5_IJNSA_ILi64EEENSA_ILi256EEESF_EEEaNS5_IJlSB_lEEEaSI_NS4_8TiledMMAINS4_8MMA_AtomIJNS4_15SM100_MMA_S8_SSIaaiLi64ELi256ELNS4_4UMMA5MajorE0ELSN_0ELNSM_8SaturateE0EEEEEENS4_6LayoutINS5_IJSB_SB_SB_EEENS5_IJNSA_ILi0EEEST_ST_EEEEENS5_IJNS4_10UnderscoreESW_SW_EEEEENS4_23SM90_TMA_LOAD_MULTICASTENS4_14ComposedLayoutINS4_7SwizzleILi2ELi4ELi3EEENS4_18smem_ptr_flag_bitsILi8EEENSR_INS5_IJNSA_ILi8EEESF_EEENS5_IJSF_SB_EEEEEEEvNS4_8identityENS4_13SM90_TMA_LOADES19_vS1A_EENS_8epilogue10collective18CollectiveEpilogueINS1D_23Sm100TmaWarpSpecializedILi4ELi2ELi32ELb0ELb0EEEJSH_NS5_IJNSR_ISF_SB_EES1I_EEEaSI_aSI_NS1D_6fusion15FusionCallbacksIS1H_NS1K_17LinearCombinationIaiaiLNS_15FloatRoundStyleE2EEESH_S1J_JEEENS4_5SM1004TMEM4LOAD26SM100_TMEM_LOAD_16dp32b32xES1B_S19_NS4_39AutoVectorizingCopyWithAssumedAlignmentILi128EEENS4_14SM90_TMA_STOREES19_S1V_S1V_EEEvvEEEEvNT_6ParamsE --------------------------
	.section	.text._ZN7cutlass13device_kernelINS_4gemm6kernel13GemmUniversalIN4cute5tupleIJiiiiEEENS1_10collective13CollectiveMmaINS1_35MainloopSm100TmaUmmaWarpSpecializedILi3ELi2ELi4ENS5_IJNS4_1CILi1EEENSA_ILi2EEESB_EEEEENS5_IJNSA_ILi64EEENSA_ILi256EEESF_EEEaNS5_IJlSB_lEEEaSI_NS4_8TiledMMAINS4_8MMA_AtomIJNS4_15SM100_MMA_S8_SSIaaiLi64ELi256ELNS4_4UMMA5MajorE0ELSN_0ELNSM_8SaturateE0EEEEEENS4_6LayoutINS5_IJSB_SB_SB_EEENS5_IJNSA_ILi0EEEST_ST_EEEEENS5_IJNS4_10UnderscoreESW_SW_EEEEENS4_23SM90_TMA_LOAD_MULTICASTENS4_14ComposedLayoutINS4_7SwizzleILi2ELi4ELi3EEENS4_18smem_ptr_flag_bitsILi8EEENSR_INS5_IJNSA_ILi8EEESF_EEENS5_IJSF_SB_EEEEEEEvNS4_8identityENS4_13SM90_TMA_LOADES19_vS1A_EENS_8epilogue10collective18CollectiveEpilogueINS1D_23Sm100TmaWarpSpecializedILi4ELi2ELi32ELb0ELb0EEEJSH_NS5_IJNSR_ISF_SB_EES1I_EEEaSI_aSI_NS1D_6fusion15FusionCallbacksIS1H_NS1K_17LinearCombinationIaiaiLNS_15FloatRoundStyleE2EEESH_S1J_JEEENS4_5SM1004TMEM4LOAD26SM100_TMEM_LOAD_16dp32b32xES1B_S19_NS4_39AutoVectorizingCopyWithAssumedAlignmentILi128EEENS4_14SM90_TMA_STOREES19_S1V_S1V_EEEvvEEEEvNT_6ParamsE,"ax",@progbits
	.align	128
.text._ZN7cutlass13device_kernelINS_4gemm6kernel13GemmUniversalIN4cute5tupleIJiiiiEEENS1_10collective13CollectiveMmaINS1_35MainloopSm100TmaUmmaWarpSpecializedILi3ELi2ELi4ENS5_IJNS4_1CILi1EEENSA_ILi2EEESB_EEEEENS5_IJNSA_ILi64EEENSA_ILi256EEESF_EEEaNS5_IJlSB_lEEEaSI_NS4_8TiledMMAINS4_8MMA_AtomIJNS4_15SM100_MMA_S8_SSIaaiLi64ELi256ELNS4_4UMMA5MajorE0ELSN_0ELNSM_8SaturateE0EEEEEENS4_6LayoutINS5_IJSB_SB_SB_EEENS5_IJNSA_ILi0EEEST_ST_EEEEENS5_IJNS4_10UnderscoreESW_SW_EEEEENS4_23SM90_TMA_LOAD_MULTICASTENS4_14ComposedLayoutINS4_7SwizzleILi2ELi4ELi3EEENS4_18smem_ptr_flag_bitsILi8EEENSR_INS5_IJNSA_ILi8EEESF_EEENS5_IJSF_SB_EEEEEEEvNS4_8identityENS4_13SM90_TMA_LOADES19_vS1A_EENS_8epilogue10collective18CollectiveEpilogueINS1D_23Sm100TmaWarpSpecializedILi4ELi2ELi32ELb0ELb0EEEJSH_NS5_IJNSR_ISF_SB_EES1I_EEEaSI_aSI_NS1D_6fusion15FusionCallbacksIS1H_NS1K_17LinearCombinationIaiaiLNS_15FloatRoundStyleE2EEESH_S1J_JEEENS4_5SM1004TMEM4LOAD26SM100_TMEM_LOAD_16dp32b32xES1B_S19_NS4_39AutoVectorizingCopyWithAssumedAlignmentILi128EEENS4_14SM90_TMA_STOREES19_S1V_S1V_EEEvvEEEEvNT_6ParamsE:
        .type           _ZN7cutlass13device_kernelINS_4gemm6kernel13GemmUniversalIN4cute5tupleIJiiiiEEENS1_10collective13CollectiveMmaINS1_35MainloopSm100TmaUmmaWarpSpecializedILi3ELi2ELi4ENS5_IJNS4_1CILi1EEENSA_ILi2EEESB_EEEEENS5_IJNSA_ILi64EEENSA_ILi256EEESF_EEEaNS5_IJlSB_lEEEaSI_NS4_8TiledMMAINS4_8MMA_AtomIJNS4_15SM100_MMA_S8_SSIaaiLi64ELi256ELNS4_4UMMA5MajorE0ELSN_0ELNSM_8SaturateE0EEEEEENS4_6LayoutINS5_IJSB_SB_SB_EEENS5_IJNSA_ILi0EEEST_ST_EEEEENS5_IJNS4_10UnderscoreESW_SW_EEEEENS4_23SM90_TMA_LOAD_MULTICASTENS4_14ComposedLayoutINS4_7SwizzleILi2ELi4ELi3EEENS4_18smem_ptr_flag_bitsILi8EEENSR_INS5_IJNSA_ILi8EEESF_EEENS5_IJSF_SB_EEEEEEEvNS4_8identityENS4_13SM90_TMA_LOADES19_vS1A_EENS_8epilogue10collective18CollectiveEpilogueINS1D_23Sm100TmaWarpSpecializedILi4ELi2ELi32ELb0ELb0EEEJSH_NS5_IJNSR_ISF_SB_EES1I_EEEaSI_aSI_NS1D_6fusion15FusionCallbacksIS1H_NS1K_17LinearCombinationIaiaiLNS_15FloatRoundStyleE2EEESH_S1J_JEEENS4_5SM1004TMEM4LOAD26SM100_TMEM_LOAD_16dp32b32xES1B_S19_NS4_39AutoVectorizingCopyWithAssumedAlignmentILi128EEENS4_14SM90_TMA_STOREES19_S1V_S1V_EEEvvEEEEvNT_6ParamsE,@function
        .size           _ZN7cutlass13device_kernelINS_4gemm6kernel13GemmUniversalIN4cute5tupleIJiiiiEEENS1_10collective13CollectiveMmaINS1_35MainloopSm100TmaUmmaWarpSpecializedILi3ELi2ELi4ENS5_IJNS4_1CILi1EEENSA_ILi2EEESB_EEEEENS5_IJNSA_ILi64EEENSA_ILi256EEESF_EEEaNS5_IJlSB_lEEEaSI_NS4_8TiledMMAINS4_8MMA_AtomIJNS4_15SM100_MMA_S8_SSIaaiLi64ELi256ELNS4_4UMMA5MajorE0ELSN_0ELNSM_8SaturateE0EEEEEENS4_6LayoutINS5_IJSB_SB_SB_EEENS5_IJNSA_ILi0EEEST_ST_EEEEENS5_IJNS4_10UnderscoreESW_SW_EEEEENS4_23SM90_TMA_LOAD_MULTICASTENS4_14ComposedLayoutINS4_7SwizzleILi2ELi4ELi3EEENS4_18smem_ptr_flag_bitsILi8EEENSR_INS5_IJNSA_ILi8EEESF_EEENS5_IJSF_SB_EEEEEEEvNS4_8identityENS4_13SM90_TMA_LOADES19_vS1A_EENS_8epilogue10collective18CollectiveEpilogueINS1D_23Sm100TmaWarpSpecializedILi4ELi2ELi32ELb0ELb0EEEJSH_NS5_IJNSR_ISF_SB_EES1I_EEEaSI_aSI_NS1D_6fusion15FusionCallbacksIS1H_NS1K_17LinearCombinationIaiaiLNS_15FloatRoundStyleE2EEESH_S1J_JEEENS4_5SM1004TMEM4LOAD26SM100_TMEM_LOAD_16dp32b32xES1B_S19_NS4_39AutoVectorizingCopyWithAssumedAlignmentILi128EEENS4_14SM90_TMA_STOREES19_S1V_S1V_EEEvvEEEEvNT_6ParamsE,(.L_x_174 - _ZN7cutlass13device_kernelINS_4gemm6kernel13GemmUniversalIN4cute5tupleIJiiiiEEENS1_10collective13CollectiveMmaINS1_35MainloopSm100TmaUmmaWarpSpecializedILi3ELi2ELi4ENS5_IJNS4_1CILi1EEENSA_ILi2EEESB_EEEEENS5_IJNSA_ILi64EEENSA_ILi256EEESF_EEEaNS5_IJlSB_lEEEaSI_NS4_8TiledMMAINS4_8MMA_AtomIJNS4_15SM100_MMA_S8_SSIaaiLi64ELi256ELNS4_4UMMA5MajorE0ELSN_0ELNSM_8SaturateE0EEEEEENS4_6LayoutINS5_IJSB_SB_SB_EEENS5_IJNSA_ILi0EEEST_ST_EEEEENS5_IJNS4_10UnderscoreESW_SW_EEEEENS4_23SM90_TMA_LOAD_MULTICASTENS4_14ComposedLayoutINS4_7SwizzleILi2ELi4ELi3EEENS4_18smem_ptr_flag_bitsILi8EEENSR_INS5_IJNSA_ILi8EEESF_EEENS5_IJSF_SB_EEEEEEEvNS4_8identityENS4_13SM90_TMA_LOADES19_vS1A_EENS_8epilogue10collective18CollectiveEpilogueINS1D_23Sm100TmaWarpSpecializedILi4ELi2ELi32ELb0ELb0EEEJSH_NS5_IJNSR_ISF_SB_EES1I_EEEaSI_aSI_NS1D_6fusion15FusionCallbacksIS1H_NS1K_17LinearCombinationIaiaiLNS_15FloatRoundStyleE2EEESH_S1J_JEEENS4_5SM1004TMEM4LOAD26SM100_TMEM_LOAD_16dp32b32xES1B_S19_NS4_39AutoVectorizingCopyWithAssumedAlignmentILi128EEENS4_14SM90_TMA_STOREES19_S1V_S1V_EEEvvEEEEvNT_6ParamsE)
        .other          _ZN7cutlass13device_kernelINS_4gemm6kernel13GemmUniversalIN4cute5tupleIJiiiiEEENS1_10collective13CollectiveMmaINS1_35MainloopSm100TmaUmmaWarpSpecializedILi3ELi2ELi4ENS5_IJNS4_1CILi1EEENSA_ILi2EEESB_EEEEENS5_IJNSA_ILi64EEENSA_ILi256EEESF_EEEaNS5_IJlSB_lEEEaSI_NS4_8TiledMMAINS4_8MMA_AtomIJNS4_15SM100_MMA_S8_SSIaaiLi64ELi256ELNS4_4UMMA5MajorE0ELSN_0ELNSM_8SaturateE0EEEEEENS4_6LayoutINS5_IJSB_SB_SB_EEENS5_IJNSA_ILi0EEEST_ST_EEEEENS5_IJNS4_10UnderscoreESW_SW_EEEEENS4_23SM90_TMA_LOAD_MULTICASTENS4_14ComposedLayoutINS4_7SwizzleILi2ELi4ELi3EEENS4_18smem_ptr_flag_bitsILi8EEENSR_INS5_IJNSA_ILi8EEESF_EEENS5_IJSF_SB_EEEEEEEvNS4_8identityENS4_13SM90_TMA_LOADES19_vS1A_EENS_8epilogue10collective18CollectiveEpilogueINS1D_23Sm100TmaWarpSpecializedILi4ELi2ELi32ELb0ELb0EEEJSH_NS5_IJNSR_ISF_SB_EES1I_EEEaSI_aSI_NS1D_6fusion15FusionCallbacksIS1H_NS1K_17LinearCombinationIaiaiLNS_15FloatRoundStyleE2EEESH_S1J_JEEENS4_5SM1004TMEM4LOAD26SM100_TMEM_LOAD_16dp32b32xES1B_S19_NS4_39AutoVectorizingCopyWithAssumedAlignmentILi128EEENS4_14SM90_TMA_STOREES19_S1V_S1V_EEEvvEEEEvNT_6ParamsE,@"STO_CUDA_ENTRY STV_DEFAULT"
_ZN7cutlass13device_kernelINS_4gemm6kernel13GemmUniversalIN4cute5tupleIJiiiiEEENS1_10collective13CollectiveMmaINS1_35MainloopSm100TmaUmmaWarpSpecializedILi3ELi2ELi4ENS5_IJNS4_1CILi1EEENSA_ILi2EEESB_EEEEENS5_IJNSA_ILi64EEENSA_ILi256EEESF_EEEaNS5_IJlSB_lEEEaSI_NS4_8TiledMMAINS4_8MMA_AtomIJNS4_15SM100_MMA_S8_SSIaaiLi64ELi256ELNS4_4UMMA5MajorE0ELSN_0ELNSM_8SaturateE0EEEEEENS4_6LayoutINS5_IJSB_SB_SB_EEENS5_IJNSA_ILi0EEEST_ST_EEEEENS5_IJNS4_10UnderscoreESW_SW_EEEEENS4_23SM90_TMA_LOAD_MULTICASTENS4_14ComposedLayoutINS4_7SwizzleILi2ELi4ELi3EEENS4_18smem_ptr_flag_bitsILi8EEENSR_INS5_IJNSA_ILi8EEESF_EEENS5_IJSF_SB_EEEEEEEvNS4_8identityENS4_13SM90_TMA_LOADES19_vS1A_EENS_8epilogue10collective18CollectiveEpilogueINS1D_23Sm100TmaWarpSpecializedILi4ELi2ELi32ELb0ELb0EEEJSH_NS5_IJNSR_ISF_SB_EES1I_EEEaSI_aSI_NS1D_6fusion15FusionCallbacksIS1H_NS1K_17LinearCombinationIaiaiLNS_15FloatRoundStyleE2EEESH_S1J_JEEENS4_5SM1004TMEM4LOAD26SM100_TMEM_LOAD_16dp32b32xES1B_S19_NS4_39AutoVectorizingCopyWithAssumedAlignmentILi128EEENS4_14SM90_TMA_STOREES19_S1V_S1V_EEEvvEEEEvNT_6ParamsE:
[----:B------:R-:W1:Y:S01]  /*0000*/  LDC R1, c[0x0][0x37c] ;  /* 0x0000df00ff017b82 */ /* 0x000e620000000800 */
[----:B------:R-:W2:Y:S01]  /*0010*/  S2R R85, SR_TID.X ;  /* 0x0000000000557919 */ /* 0x000ea20000002100 */
[----:B------:R-:W3:Y:S01]  /*0020*/  LDCU.64 UR8, c[0x0][0x890] ;  /* 0x00011200ff0877ac */ /* 0x000ee20008000a00 */
[----:B------:R-:W-:Y:S02]  /*0030*/  PRMT R74, RZ, 0x7610, R74 ;  /* 0x00007610ff4a7816 */ /* 0x000fe4000000004a */
[----:B------:R-:W-:Y:S01]  /*0040*/  ELECT P3, URZ, PT ;  /* 0x0000000000ff782f */ /* 0x000fe20003860000 */
[----:B---3--:R-:W-:-:S04]  /*0050*/  UISETP.NE.U32.AND UP0, UPT, UR8, URZ, UPT ;  /* 0x000000ff0800728c */ /* 0x008fc8000bf05070 */
[----:B------:R-:W-:Y:S01]  /*0060*/  UISETP.NE.AND.EX UP0, UPT, UR9, URZ, UPT, UP0 ;  /* 0x000000ff0900728c */ /* 0x000fe2000bf05300 */
[----:B--2---:R-:W-:-:S05]  /*0070*/  SHF.R.U32.HI R75, RZ, 0x5, R85 ;  /* 0x00000005ff4b7819 */ /* 0x004fca0000011655 */
[----:B------:R-:W2:Y:S02]  /*0080*/  SHFL.IDX PT, R0, R75, RZ, 0x1f ;  /* 0x00001fff4b007589 */ /* 0x000ea400000e0000 */
[----:B--2---:R-:W-:Y:S01]  /*0090*/  R2UR UR17, R0 ;  /* 0x00000000001172ca */ /* 0x004fe200000e0000 */
[----:B-1----:R-:W-:-:S14]  /*00a0*/  BRA.U UP0, `(.L_x_0) ;  /* 0x0000000100307547 */ /* 0x002fdc000b800000 */
[----:B------:R-:W1:Y:S02]  /*00b0*/  LDCU.64 UR4, c[0x0][0x888] ;  /* 0x00011100ff0477ac */ /* 0x000e640008000a00 */
[----:B-1----:R-:W-:-:S04]  /*00c0*/  UISETP.NE.U32.AND UP0, UPT, UR4, URZ, UPT ;  /* 0x000000ff0400728c */ /* 0x002fc8000bf05070 */
[----:B------:R-:W-:-:S09]  /*00d0*/  UISETP.NE.AND.EX UP0, UPT, UR5, URZ, UPT, UP0 ;  /* 0x000000ff0500728c */ /* 0x000fd2000bf05300 */
[----:B------:R-:W-:Y:S05]  /*00e0*/  BRA.U !UP0, `(.L_x_1) ;  /* 0x0000000108147547 */ /* 0x000fea000b800000 */
[----:B------:R-:W1:Y:S01]  /*00f0*/  LDC.64 R40, c[0x0][0x888] ;  /* 0x00022200ff287b82 */ /* 0x000e620000000a00 */
[----:B------:R-:W1:Y:S02]  /*0100*/  LDCU.64 UR4, c[0x0][0x358] ;  /* 0x00006b00ff0477ac */ /* 0x000e640008000a00 */
[----:B-1----:R1:W5:Y:S01]  /*0110*/  LDG.E R40, desc[UR4][R40.64] ;  /* 0x0000000428287981 */ /* 0x002362000c1e1900 */
[----:B------:R-:W-:Y:S01]  /*0120*/  HFMA2 R74, -RZ, RZ, 0, 5.9604644775390625e-08 ;  /* 0x00000001ff4a7431 */ /* 0x000fe200000001ff */
[----:B------:R-:W-:Y:S05]  /*0130*/  BRA `(.L_x_0) ;  /* 0x00000000000c7947 */ /* 0x000fea0003800000 */
.L_x_1:
[----:B------:R-:W1:Y:S01]  /*0140*/  LDCU UR4, c[0x0][0x880] ;  /* 0x00011000ff0477ac */ /* 0x000e620008000800 */
[----:B------:R-:W-:Y:S01]  /*0150*/  HFMA2 R74, -RZ, RZ, 0, 5.9604644775390625e-08 ;  /* 0x00000001ff4a7431 */ /* 0x000fe200000001ff */
[----:B-1----:R-:W-:-:S07]  /*0160*/  MOV R40, UR4 ;  /* 0x0000000400287c02 */ /* 0x002fce0008000f00 */
.L_x_0:
[----:B------:R-:W2:Y:S02]  /*0170*/  LDCU.64 UR4, c[0x0][0x8b0] ;  /* 0x00011600ff0477ac */ /* 0x000ea40008000a00 */
[----:B--2---:R-:W-:-:S04]  /*0180*/  UISETP.NE.U32.AND UP0, UPT, UR4, URZ, UPT ;  /* 0x000000ff0400728c */ /* 0x004fc8000bf05070 */
[----:B------:R-:W-:-:S09]  /*0190*/  UISETP.NE.AND.EX UP0, UPT, UR5, URZ, UPT, UP0 ;  /* 0x000000ff0500728c */ /* 0x000fd2000bf05300 */
[----:B------:R-:W-:Y:S05]  /*01a0*/  BRA.U UP0, `(.L_x_2) ;  /* 0x0000000100287547 */ /* 0x000fea000b800000 */
[----:B------:R-:W2:Y:S02]  /*01b0*/  LDCU.64 UR4, c[0x0][0x8a8] ;  /* 0x00011500ff0477ac */ /* 0x000ea40008000a00 */
[----:B--2---:R-:W-:-:S04]  /*01c0*/  UISETP.NE.U32.AND UP0, UPT, UR4, URZ, UPT ;  /* 0x000000ff0400728c */ /* 0x004fc8000bf05070 */
[----:B------:R-:W-:-:S09]  /*01d0*/  UISETP.NE.AND.EX UP0, UPT, UR5, URZ, UPT, UP0 ;  /* 0x000000ff0500728c */ /* 0x000fd2000bf05300 */
[----:B------:R-:W-:Y:S05]  /*01e0*/  BRA.U !UP0, `(.L_x_3) ;  /* 0x0000000108107547 */ /* 0x000fea000b800000 */
[----:B------:R-:W2:Y:S01]  /*01f0*/  LDC.64 R38, c[0x0][0x8a8] ;  /* 0x00022a00ff267b82 */ /* 0x000ea20000000a00 */
[----:B------:R-:W2:Y:S02]  /*0200*/  LDCU.64 UR4, c[0x0][0x358] ;  /* 0x00006b00ff0477ac */ /* 0x000ea40008000a00 */
[----:B--2---:R2:W5:Y:S01]  /*0210*/  LDG.E R38, desc[UR4][R38.64] ;  /* 0x0000000426267981 */ /* 0x004562000c1e1900 */
[----:B------:R-:W-:Y:S05]  /*0220*/  BRA `(.L_x_2) ;  /* 0x0000000000087947 */ /* 0x000fea0003800000 */
.L_x_3:
[----:B------:R-:W2:Y:S02]  /*0230*/  LDCU UR4, c[0x0][0x8a0] ;  /* 0x00011400ff0477ac */ /* 0x000ea40008000800 */
[----:B--2---:R-:W-:Y:S02]  /*0240*/  MOV R38, UR4 ;  /* 0x0000000400267c02 */ /* 0x004fe40008000f00 */
.L_x_2:
[----:B------:R-:W-:Y:S01]  /*0250*/  IMAD.U32 R0, RZ, RZ, UR17 ;  /* 0x00000011ff007e24 */ /* 0x000fe2000f8e00ff */
[----:B------:R-:W-:Y:S04]  /*0260*/  BSSY.RECONVERGENT B0, `(.L_x_4) ;  /* 0x000000c000007945 */ /* 0x000fe80003800200 */
[C---:B------:R-:W-:Y:S02]  /*0270*/  ISETP.NE.OR P1, PT, R0.reuse, 0x1, !P3 ;  /* 0x000000010000780c */ /* 0x040fe40005f25670 */
[----:B------:R-:W-:-:S11]  /*0280*/  ISETP.NE.OR P0, PT, R0, 0x3, !P3 ;  /* 0x000000030000780c */ /* 0x000fd60005f05670 */
[----:B------:R-:W-:Y:S05]  /*0290*/  @P1 BRA `(.L_x_5) ;  /* 0x0000000000201947 */ /* 0x000fea0003800000 */
[----:B------:R-:W3:Y:S02]  /*02a0*/  LDCU.64 UR4, c[0x0][0x348] ;  /* 0x00006900ff0477ac */ /* 0x000ee40008000a00 */
[----:B---3--:R-:W-:Y:S02]  /*02b0*/  UIADD3 UR6, UP1, UPT, UR4, 0x80, URZ ;  /* 0x0000008004067890 */ /* 0x008fe4000ff3e0ff */
[----:B------:R-:W-:Y:S02]  /*02c0*/  UIADD3 UR4, UP0, UPT, UR4, 0x180, URZ ;  /* 0x0000018004047890 */ /* 0x000fe4000ff1e0ff */
[----:B------:R-:W-:Y:S02]  /*02d0*/  UIADD3.X UR7, UPT, UPT, URZ, UR5, URZ, UP1, !UPT ;  /* 0x00000005ff077290 */ /* 0x000fe40008ffe4ff */
[----:B------:R-:W-:-:S07]  /*02e0*/  UIADD3.X UR5, UPT, UPT, URZ, UR5, URZ, UP0, !UPT ;  /* 0x00000005ff057290 */ /* 0x000fce00087fe4ff */
[----:B------:R3:W-:Y:S02]  /*02f0*/  UTMACCTL.PF [UR6] ;  /* 0x00000000060079b9 */ /* 0x0007e40008040000 */
[----:B------:R3:W-:Y:S02]  /*0300*/  UTMACCTL.PF [UR4] ;  /* 0x00000000040079b9 */ /* 0x0007e40008040000 */
[----:B---3--:R-:W-:Y:S01]  /*0310*/  NOP ;  /* 0x0000000000007918 */ /* 0x008fe20000000000 */
.L_x_5:
[----:B------:R-:W-:Y:S05]  /*0320*/  BSYNC.RECONVERGENT B0 ;  /* 0x0000000000007941 */ /* 0x000fea0003800200 */
.L_x_4:
[----:B------:R-:W-:Y:S04]  /*0330*/  BSSY.RECONVERGENT B0, `(.L_x_6) ;  /* 0x000000a000007945 */ /* 0x000fe80003800200 */
        /* <DEDUP_REMOVED lines=9> */
.L_x_7:
[----:B------:R-:W-:Y:S05]  /*03d0*/  BSYNC.RECONVERGENT B0 ;  /* 0x0000000000007941 */ /* 0x000fea0003800200 */
.L_x_6:
[----:B------:R-:W3:Y:S01]  /*03e0*/  LDCU.64 UR4, c[0x0][0x888] ;  /* 0x00011100ff0477ac */ /* 0x000ee20008000a00 */
[----:B------:R-:W-:Y:S02]  /*03f0*/  UISETP.EQ.U32.AND UP1, UPT, UR8, URZ, UPT ;  /* 0x000000ff0800728c */ /* 0x000fe4000bf22070 */
[----:B------:R-:W-:Y:S02]  /*0400*/  UPLOP3.LUT UP3, UPT, UPT, UPT, UPT, 0x80, 0x8 ;  /* 0x000000000008789c */ /* 0x000fe40003f6f070 */
[----:B---3--:R-:W-:-:S04]  /*0410*/  UISETP.NE.U32.AND UP0, UPT, UR4, URZ, UPT ;  /* 0x000000ff0400728c */ /* 0x008fc8000bf05070 */
[----:B------:R-:W-:-:S04]  /*0420*/  UISETP.NE.AND.EX UP0, UPT, UR5, URZ, UPT, UP0 ;  /* 0x000000ff0500728c */ /* 0x000fc8000bf05300 */
[----:B------:R-:W-:-:S04]  /*0430*/  UISETP.EQ.OR.EX UP2, UPT, UR9, URZ, !UP0, UP1 ;  /* 0x000000ff0900728c */ /* 0x000fc8000c742710 */
[----:B------:R-:W-:-:S06]  /*0440*/  UP2UR UR4, UPR, URZ, 0x4 ;  /* 0x00000004ff047883 */ /* 0x000fcc0008000000 */
[----:B------:R-:W-:Y:S01]  /*0450*/  MOV R78, UR4 ;  /* 0x00000004004e7c02 */ /* 0x000fe20008000f00 */
[----:B------:R-:W-:Y:S06]  /*0460*/  BRA.U !UP2, `(.L_x_8) ;  /* 0x000000010a207547 */ /* 0x000fec000b800000 */
[----:B-----5:R-:W-:Y:S01]  /*0470*/  R2UR UR5, R40 ;  /* 0x00000000280572ca */ /* 0x020fe200000e0000 */
[----:B------:R-:W-:Y:S02]  /*0480*/  UISETP.NE.U32.AND UP1, UPT, UR8, URZ, UPT ;  /* 0x000000ff0800728c */ /* 0x000fe4000bf25070 */
[----:B------:R-:W-:Y:S02]  /*0490*/  USEL UR4, URZ, 0xffffffff, UP0 ;  /* 0xffffffffff047887 */ /* 0x000fe40008000000 */
[----:B------:R-:W-:-:S08]  /*04a0*/  UISETP.NE.AND.EX UP1, UPT, UR9, URZ, UPT, UP1 ;  /* 0x000000ff0900728c */ /* 0x000fd0000bf25310 */
[----:B------:R-:W-:-:S04]  /*04b0*/  UISETP.NE.AND UP0, UPT, UR5, URZ, UPT ;  /* 0x000000ff0500728c */ /* 0x000fc8000bf05270 */
[----:B------:R-:W-:-:S04]  /*04c0*/  @!UP1 USEL UR4, URZ, 0xffffffff, UP0 ;  /* 0xffffffffff049887 */ /* 0x000fc80008000000 */
[----:B------:R-:W-:-:S04]  /*04d0*/  ULOP3.LUT UR4, UR4, 0x1, URZ, 0xc0, !UPT ;  /* 0x0000000104047892 */ /* 0x000fc8000f8ec0ff */
[----:B------:R-:W-:-:S11]  /*04e0*/  UISETP.NE.U32.AND UP3, UPT, UR4, 0x1, UPT ;  /* 0x000000010400788c */ /* 0x000fd6000bf65070 */
.L_x_8:
[----:B------:R-:W3:Y:S01]  /*04f0*/  SHFL.IDX PT, R2, R75, RZ, 0x1f ;  /* 0x00001fff4b027589 */ /* 0x000ee200000e0000 */
[----:B------:R-:W-:-:S04]  /*0500*/  UISETP.NE.AND UP0, UPT, UR17, 0x2, UPT ;  /* 0x000000021100788c */ /* 0x000fc8000bf05270 */
[----:B------:R-:W-:Y:S01]  /*0510*/  USEL UR43, URZ, 0x1, UP0 ;  /* 0x00000001ff2b7887 */ /* 0x000fe20008000000 */
[----:B---3--:R-:W-:-:S13]  /*0520*/  ISETP.NE.AND P0, PT, R2, RZ, PT ;  /* 0x000000ff0200720c */ /* 0x008fda0003f05270 */
[----:B------:R-:W-:Y:S05]  /*0530*/  @P0 BRA `(.L_x_9) ;  /* 0x0000000000500947 */ /* 0x000fea0003800000 */
[----:B------:R-:W3:Y:S01]  /*0540*/  S2UR UR4, SR_CgaCtaId ;  /* 0x00000000000479c3 */ /* 0x000ee20000008800 */
[----:B------:R-:W-:Y:S01]  /*0550*/  UMOV UR5, 0x400 ;  /* 0x0000040000057882 */ /* 0x000fe20000000000 */
[----:B------:R-:W-:Y:S01]  /*0560*/  UMOV UR8, 0x1 ;  /* 0x0000000100087882 */ /* 0x000fe20000000000 */
[----:B------:R-:W-:Y:S01]  /*0570*/  UMOV UR6, 0x2 ;  /* 0x0000000200067882 */ /* 0x000fe20000000000 */
[----:B------:R-:W-:-:S04]  /*0580*/  UIADD3 UR8, UPT, UPT, -UR8, 0x100000, URZ ;  /* 0x0010000008087890 */ /* 0x000fc8000fffe1ff */
[----:B------:R-:W-:Y:S02]  /*0590*/  USHF.L.U32 UR9, UR8, 0xb, URZ ;  /* 0x0000000b08097899 */ /* 0x000fe400080006ff */
[----:B------:R-:W-:Y:S02]  /*05a0*/  USHF.L.U32 UR8, UR8, 0x1, URZ ;  /* 0x0000000108087899 */ /* 0x000fe400080006ff */
[----:B------:R-:W-:-:S04]  /*05b0*/  UIADD3 UR6, UPT, UPT, -UR6, 0x100000, URZ ;  /* 0x0010000006067890 */ /* 0x000fc8000fffe1ff */
[----:B------:R-:W-:Y:S02]  /*05c0*/  USHF.L.U32 UR7, UR6, 0xb, URZ ;  /* 0x0000000b06077899 */ /* 0x000fe400080006ff */
[----:B------:R-:W-:Y:S01]  /*05d0*/  USHF.L.U32 UR6, UR6, 0x1, URZ ;  /* 0x0000000106067899 */ /* 0x000fe200080006ff */
[----:B------:R-:W-:Y:S01]  /*05e0*/  ELECT P0, URZ, PT ;  /* 0x0000000000ff782f */ /* 0x000fe20003800000 */
[----:B---3--:R-:W-:Y:S01]  /*05f0*/  ULEA UR4, UR4, UR5, 0x18 ;  /* 0x0000000504047291 */ /* 0x008fe2000f8ec0ff */
[----:B------:R-:W3:Y:S11]  /*0600*/  FENCE.VIEW.ASYNC.S ;  /* 0x00000000000073c6 */ /* 0x000ef60000000000 */
[----:B---3--:R3:W4:Y:S01]  /*0610*/  SYNCS.EXCH.64 URZ, [UR4], UR8 ;  /* 0x0000000804ff75b2 */ /* 0x0087220008000100 */
[----:B------:R3:W1:Y:S01]  /*0620*/  SYNCS.EXCH.64 URZ, [UR4+0x18], UR6 ;  /* 0x0000180604ff75b2 */ /* 0x0006620008000100 */
[----:B------:R3:W1:Y:S01]  /*0630*/  SYNCS.EXCH.64 URZ, [UR4+0x8], UR8 ;  /* 0x0000080804ff75b2 */ /* 0x0006620008000100 */
[----:B------:R3:W1:Y:S01]  /*0640*/  SYNCS.EXCH.64 URZ, [UR4+0x20], UR6 ;  /* 0x0000200604ff75b2 */ /* 0x0006620008000100 */
[----:B------:R3:W1:Y:S01]  /*0650*/  SYNCS.EXCH.64 URZ, [UR4+0x10], UR8 ;  /* 0x0000100804ff75b2 */ /* 0x0006620008000100 */
[----:B------:R3:W1:Y:S01]  /*0660*/  SYNCS.EXCH.64 URZ, [UR4+0x28], UR6 ;  /* 0x0000280604ff75b2 */ /* 0x0006620008000100 */
[----:B------:R-:W-:Y:S01]  /*0670*/  NOP ;  /* 0x0000000000007918 */ /* 0x000fe20000000000 */
.L_x_9:
[----:B------:R-:W2:Y:S01]  /*0680*/  SHFL.IDX PT, R2, R75, RZ, 0x1f ;  /* 0x00001fff4b027589 */ /* 0x000ea200000e0000 */
[----:B------:R-:W-:Y:S01]  /*0690*/  NOP ;  /* 0x0000000000007918 */ /* 0x000fe20000000000 */
[----:B--2---:R-:W-:-:S13]  /*06a0*/  ISETP.NE.AND P0, PT, R2, 0x1, PT ;  /* 0x000000010200780c */ /* 0x004fda0003f05270 */
[----:B------:R-:W-:Y:S05]  /*06b0*/  @P0 BRA `(.L_x_10) ;  /* 0x0000000000580947 */ /* 0x000fea0003800000 */
[----:B---3--:R-:W2:Y:S01]  /*06c0*/  S2UR UR4, SR_CgaCtaId ;  /* 0x00000000000479c3 */ /* 0x008ea20000008800 */
        /* <DEDUP_REMOVED lines=10> */
[----:B--2---:R-:W-:Y:S01]  /*0770*/  ULEA UR4, UR4, UR5, 0x18 ;  /* 0x0000000504047291 */ /* 0x004fe2000f8ec0ff */
[----:B------:R-:W2:Y:S11]  /*0780*/  FENCE.VIEW.ASYNC.S ;  /* 0x00000000000073c6 */ /* 0x000eb60000000000 */
[----:B--2---:R2:W3:Y:S01]  /*0790*/  SYNCS.EXCH.64 URZ, [UR4+0x30], UR8 ;  /* 0x0000300804ff75b2 */ /* 0x0044e20008000100 */
[----:B------:R2:W1:Y:S01]  /*07a0*/  SYNCS.EXCH.64 URZ, [UR4+0x50], UR6 ;  /* 0x0000500604ff75b2 */ /* 0x0004620008000100 */
[----:B------:R2:W1:Y:S01]  /*07b0*/  SYNCS.EXCH.64 URZ, [UR4+0x38], UR8 ;  /* 0x0000380804ff75b2 */ /* 0x0004620008000100 */
[----:B------:R2:W1:Y:S01]  /*07c0*/  SYNCS.EXCH.64 URZ, [UR4+0x58], UR6 ;  /* 0x0000580604ff75b2 */ /* 0x0004620008000100 */
[----:B------:R2:W1:Y:S01]  /*07d0*/  SYNCS.EXCH.64 URZ, [UR4+0x40], UR8 ;  /* 0x0000400804ff75b2 */ /* 0x0004620008000100 */
[----:B------:R2:W1:Y:S01]  /*07e0*/  SYNCS.EXCH.64 URZ, [UR4+0x60], UR6 ;  /* 0x0000600604ff75b2 */ /* 0x0004620008000100 */
[----:B------:R2:W1:Y:S01]  /*07f0*/  SYNCS.EXCH.64 URZ, [UR4+0x48], UR8 ;  /* 0x0000480804ff75b2 */ /* 0x0004620008000100 */
[----:B------:R2:W1:Y:S01]  /*0800*/  SYNCS.EXCH.64 URZ, [UR4+0x68], UR6 ;  /* 0x0000680604ff75b2 */ /* 0x0004620008000100 */
[----:B------:R-:W-:Y:S01]  /*0810*/  NOP ;  /* 0x0000000000007918 */ /* 0x000fe20000000000 */
.L_x_10:
[----:B------:R-:W4:Y:S01]  /*0820*/  SHFL.IDX PT, R2, R75, RZ, 0x1f ;  /* 0x00001fff4b027589 */ /* 0x000f2200000e0000 */
[----:B------:R-:W-:Y:S01]  /*0830*/  NOP ;  /* 0x0000000000007918 */ /* 0x000fe20000000000 */
[----:B----4-:R-:W-:-:S13]  /*0840*/  ISETP.NE.AND P0, PT, R2, 0x3, PT ;  /* 0x000000030200780c */ /* 0x010fda0003f05270 */
[----:B------:R-:W-:Y:S05]  /*0850*/  @P0 BRA `(.L_x_11) ;  /* 0x0000000000300947 */ /* 0x000fea0003800000 */
[----:B--23--:R-:W2:Y:S01]  /*0860*/  S2UR UR6, SR_CgaCtaId ;  /* 0x00000000000679c3 */ /* 0x00cea20000008800 */
[----:B------:R-:W-:Y:S01]  /*0870*/  UMOV UR4, 0x400 ;  /* 0x0000040000047882 */ /* 0x000fe20000000000 */
[----:B------:R-:W-:Y:S01]  /*0880*/  UMOV UR5, 0x20 ;  /* 0x0000002000057882 */ /* 0x000fe20000000000 */
[----:B------:R-:W-:Y:S01]  /*0890*/  ELECT P0, URZ, PT ;  /* 0x0000000000ff782f */ /* 0x000fe20003800000 */
[----:B--2---:R-:W-:Y:S02]  /*08a0*/  ULEA UR6, UR6, UR4, 0x18 ;  /* 0x0000000406067291 */ /* 0x004fe4000f8ec0ff */
[----:B------:R-:W-:-:S04]  /*08b0*/  UIADD3 UR4, UPT, UPT, -UR5, 0x100000, URZ ;  /* 0x0010000005047890 */ /* 0x000fc8000fffe1ff */
[----:B------:R-:W-:Y:S02]  /*08c0*/  USHF.L.U32 UR5, UR4, 0xb, URZ ;  /* 0x0000000b04057899 */ /* 0x000fe400080006ff */
[----:B------:R-:W-:Y:S01]  /*08d0*/  USHF.L.U32 UR4, UR4, 0x1, URZ ;  /* 0x0000000104047899 */ /* 0x000fe200080006ff */
[----:B------:R-:W2:Y:S11]  /*08e0*/  FENCE.VIEW.ASYNC.S ;  /* 0x00000000000073c6 */ /* 0x000eb60000000000 */
[----:B--2---:R4:W2:Y:S01]  /*08f0*/  SYNCS.EXCH.64 URZ, [UR6+0x70], UR4 ;  /* 0x0000700406ff75b2 */ /* 0x0048a20008000100 */
[----:B------:R4:W3:Y:S02]  /*0900*/  SYNCS.EXCH.64 URZ, [UR6+0x78], UR4 ;  /* 0x0000780406ff75b2 */ /* 0x0008e40008000100 */
[----:B----4-:R-:W-:Y:S01]  /*0910*/  NOP ;  /* 0x0000000000007918 */ /* 0x010fe20000000000 */
.L_x_11:
[----:B------:R-:W4:Y:S01]  /*0920*/  SHFL.IDX PT, R2, R75, RZ, 0x1f ;  /* 0x00001fff4b027589 */ /* 0x000f2200000e0000 */
[----:B------:R-:W-:Y:S01]  /*0930*/  NOP ;  /* 0x0000000000007918 */ /* 0x000fe20000000000 */
[----:B----4-:R-:W-:-:S13]  /*0940*/  ISETP.NE.AND P0, PT, R2, 0x4, PT ;  /* 0x000000040200780c */ /* 0x010fda0003f05270 */
[----:B------:R-:W-:Y:S05]  /*0950*/  @P0 BRA `(.L_x_12) ;  /* 0x00000000004c0947 */ /* 0x000fea0003800000 */
[----:B--23--:R-:W2:Y:S01]  /*0960*/  S2UR UR6, SR_CgaCtaId ;  /* 0x00000000000679c3 */ /* 0x00cea20000008800 */
[----:B------:R-:W-:Y:S01]  /*0970*/  UMOV UR4, 0x1e0 ;  /* 0x000001e000047882 */ /* 0x000fe20000000000 */
[----:B------:R-:W-:Y:S01]  /*0980*/  UMOV UR5, 0x400 ;  /* 0x0000040000057882 */ /* 0x000fe20000000000 */
[----:B------:R-:W-:Y:S01]  /*0990*/  USEL UR4, UR4, 0x1a0, UP3 ;  /* 0x000001a004047887 */ /* 0x000fe20009800000 */
[----:B------:R-:W-:Y:S01]  /*09a0*/  UMOV UR8, 0x1 ;  /* 0x0000000100087882 */ /* 0x000fe20000000000 */
[----:B------:R-:W-:Y:S01]  /*09b0*/  ELECT P0, URZ, PT ;  /* 0x0000000000ff782f */ /* 0x000fe20003800000 */
[----:B------:R-:W-:-:S04]  /*09c0*/  UIADD3 UR8, UPT, UPT, -UR8, 0x100000, URZ ;  /* 0x0010000008087890 */ /* 0x000fc8000fffe1ff */
[----:B------:R-:W-:Y:S02]  /*09d0*/  USHF.L.U32 UR9, UR8, 0xb, URZ ;  /* 0x0000000b08097899 */ /* 0x000fe400080006ff */
[----:B------:R-:W-:Y:S02]  /*09e0*/  USHF.L.U32 UR8, UR8, 0x1, URZ ;  /* 0x0000000108087899 */ /* 0x000fe400080006ff */
[----:B--2---:R-:W-:Y:S02]  /*09f0*/  ULEA UR6, UR6, UR5, 0x18 ;  /* 0x0000000506067291 */ /* 0x004fe4000f8ec0ff */
[----:B------:R-:W-:-:S04]  /*0a00*/  UIADD3 UR4, UPT, UPT, -UR4, 0x100000, URZ ;  /* 0x0010000004047890 */ /* 0x000fc8000fffe1ff */
[----:B------:R-:W-:Y:S02]  /*0a10*/  USHF.L.U32 UR5, UR4, 0xb, URZ ;  /* 0x0000000b04057899 */ /* 0x000fe400080006ff */
[----:B------:R-:W-:Y:S01]  /*0a20*/  USHF.L.U32 UR4, UR4, 0x1, URZ ;  /* 0x0000000104047899 */ /* 0x000fe200080006ff */
[----:B------:R-:W2:Y:S03]  /*0a30*/  FENCE.VIEW.ASYNC.S ;  /* 0x00000000000073c6 */ /* 0x000ea60000000000 */
[----:B--2---:R4:W2:Y:S08]  /*0a40*/  SYNCS.EXCH.64 URZ, [UR6+0x80], UR8 ;  /* 0x0000800806ff75b2 */ /* 0x0048b00008000100 */
[----:B------:R4:W3:Y:S01]  /*0a50*/  SYNCS.EXCH.64 URZ, [UR6+0x90], UR4 ;  /* 0x0000900406ff75b2 */ /* 0x0008e20008000100 */
[----:B------:R4:W1:Y:S01]  /*0a60*/  SYNCS.EXCH.64 URZ, [UR6+0x88], UR8 ;  /* 0x0000880806ff75b2 */ /* 0x0008620008000100 */
[----:B------:R4:W1:Y:S02]  /*0a70*/  SYNCS.EXCH.64 URZ, [UR6+0x98], UR4 ;  /* 0x0000980406ff75b2 */ /* 0x0008640008000100 */
[----:B----4-:R-:W-:Y:S01]  /*0a80*/  NOP ;  /* 0x0000000000007918 */ /* 0x010fe20000000000 */
.L_x_12:
[----:B------:R-:W4:Y:S01]  /*0a90*/  SHFL.IDX PT, R2, R75, RZ, 0x1f ;  /* 0x00001fff4b027589 */ /* 0x000f2200000e0000 */
[----:B------:R-:W-:Y:S01]  /*0aa0*/  NOP ;  /* 0x0000000000007918 */ /* 0x000fe20000000000 */
[----:B----4-:R-:W-:-:S13]  /*0ab0*/  ISETP.NE.AND P0, PT, R2, 0x5, PT ;  /* 0x000000050200780c */ /* 0x010fda0003f05270 */
[----:B------:R-:W-:Y:S05]  /*0ac0*/  @P0 BRA `(.L_x_13) ;  /* 0x0000000000580947 */ /* 0x000fea0003800000 */
[----:B--23--:R-:W2:Y:S01]  /*0ad0*/  S2UR UR4, SR_CgaCtaId ;  /* 0x00000000000479c3 */ /* 0x00cea20000008800 */
        /* <DEDUP_REMOVED lines=12> */
[----:B--2---:R4:W2:Y:S01]  /*0ba0*/  SYNCS.EXCH.64 URZ, [UR4+0xa0], UR8 ;  /* 0x0000a00804ff75b2 */ /* 0x0048a20008000100 */
[----:B------:R4:W3:Y:S01]  /*0bb0*/  SYNCS.EXCH.64 URZ, [UR4+0xc0], UR6 ;  /* 0x0000c00604ff75b2 */ /* 0x0008e20008000100 */
[----:B------:R4:W1:Y:S01]  /*0bc0*/  SYNCS.EXCH.64 URZ, [UR4+0xa8], UR8 ;  /* 0x0000a80804ff75b2 */ /* 0x0008620008000100 */
[----:B------:R4:W1:Y:S01]  /*0bd0*/  SYNCS.EXCH.64 URZ, [UR4+0xc8], UR6 ;  /* 0x0000c80604ff75b2 */ /* 0x0008620008000100 */
[----:B------:R4:W1:Y:S01]  /*0be0*/  SYNCS.EXCH.64 URZ, [UR4+0xb0], UR8 ;  /* 0x0000b00804ff75b2 */ /* 0x0008620008000100 */
[----:B------:R4:W1:Y:S01]  /*0bf0*/  SYNCS.EXCH.64 URZ, [UR4+0xd0], UR6 ;  /* 0x0000d00604ff75b2 */ /* 0x0008620008000100 */
[----:B------:R4:W1:Y:S01]  /*0c00*/  SYNCS.EXCH.64 URZ, [UR4+0xb8], UR8 ;  /* 0x0000b80804ff75b2 */ /* 0x0008620008000100 */
[----:B------:R4:W1:Y:S02]  /*0c10*/  SYNCS.EXCH.64 URZ, [UR4+0xd8], UR6 ;  /* 0x0000d80604ff75b2 */ /* 0x0008640008000100 */
[----:B----4-:R-:W-:Y:S01]  /*0c20*/  NOP ;  /* 0x0000000000007918 */ /* 0x010fe20000000000 */
.L_x_13:
[----:B------:R-:W4:Y:S01]  /*0c30*/  SHFL.IDX PT, R2, R75, RZ, 0x1f ;  /* 0x00001fff4b027589 */ /* 0x000f2200000e0000 */
[----:B------:R-:W1:Y:S01]  /*0c40*/  S2UR UR45, SR_CgaCtaId ;  /* 0x00000000002d79c3 */ /* 0x000e620000008800 */
[----:B------:R-:W-:Y:S01]  /*0c50*/  NOP ;  /* 0x0000000000007918 */ /* 0x000fe20000000000 */
[----:B----4-:R-:W-:-:S13]  /*0c60*/  ISETP.NE.AND P0, PT, R2, 0x3, PT ;  /* 0x000000030200780c */ /* 0x010fda0003f05270 */
[----:B-1----:R-:W-:Y:S05]  /*0c70*/  @P0 BRA `(.L_x_14) ;  /* 0x0000000000340947 */ /* 0x002fea0003800000 */
[----:B--23--:R-:W-:Y:S01]  /*0c80*/  UMOV UR4, 0x400 ;  /* 0x0000040000047882 */ /* 0x00cfe20000000000 */
[----:B------:R-:W-:Y:S01]  /*0c90*/  UMOV UR6, 0x20 ;  /* 0x0000002000067882 */ /* 0x000fe20000000000 */
[----:B------:R-:W-:Y:S02]  /*0ca0*/  ULEA UR4, UR45, UR4, 0x18 ;  /* 0x000000042d047291 */ /* 0x000fe4000f8ec0ff */
[----:B------:R-:W-:-:S04]  /*0cb0*/  UIADD3 UR6, UPT, UPT, -UR6, 0x100000, URZ ;  /* 0x0010000006067890 */ /* 0x000fc8000fffe1ff */
[----:B------:R-:W-:Y:S02]  /*0cc0*/  USHF.L.U32 UR7, UR6, 0xb, URZ ;  /* 0x0000000b06077899 */ /* 0x000fe400080006ff */
[----:B------:R-:W-:Y:S01]  /*0cd0*/  USHF.L.U32 UR6, UR6, 0x1, URZ ;  /* 0x0000000106067899 */ /* 0x000fe200080006ff */
[----:B------:R-:W-:Y:S01]  /*0ce0*/  ELECT P0, URZ, PT ;  /* 0x0000000000ff782f */ /* 0x000fe20003800000 */
[----:B------:R-:W1:Y:S10]  /*0cf0*/  FENCE.VIEW.ASYNC.S ;  /* 0x00000000000073c6 */ /* 0x000e740000000000 */
[----:B-1----:R1:W4:Y:S01]  /*0d00*/  SYNCS.EXCH.64 URZ, [UR4+0xe0], UR6 ;  /* 0x0000e00604ff75b2 */ /* 0x0023220008000100 */
[----:B------:R1:W2:Y:S01]  /*0d10*/  SYNCS.EXCH.64 URZ, [UR4+0xf0], UR6 ;  /* 0x0000f00604ff75b2 */ /* 0x0002a20008000100 */
[----:B------:R1:W3:Y:S01]  /*0d20*/  SYNCS.EXCH.64 URZ, [UR4+0xe8], UR6 ;  /* 0x0000e80604ff75b2 */ /* 0x0002e20008000100 */
[----:B------:R1:W1:Y:S01]  /*0d30*/  SYNCS.EXCH.64 URZ, [UR4+0xf8], UR6 ;  /* 0x0000f80604ff75b2 */ /* 0x0002620008000100 */
[----:B------:R-:W-:Y:S01]  /*0d40*/  NOP ;  /* 0x0000000000007918 */ /* 0x000fe20000000000 */
.L_x_14:
[----:B-123--:R-:W1:Y:S01]  /*0d50*/  LDCU UR4, c[0x0][0x36c] ;  /* 0x00006d80ff0477ac */ /* 0x00ee620008000800 */
[----:B------:R-:W-:Y:S01]  /*0d60*/  ISETP.NE.OR P3, PT, R0, 0x2, !P3 ;  /* 0x000000020000780c */ /* 0x000fe20005f65670 */
[----:B------:R-:W-:Y:S01]  /*0d70*/  NOP ;  /* 0x0000000000007918 */ /* 0x000fe20000000000 */
[----:B------:R-:W-:Y:S01]  /*0d80*/  LOP3.LUT R0, R85, 0x1f, RZ, 0xc0, !PT ;  /* 0x0000001f55007812 */ /* 0x000fe200078ec0ff */
[----:B------:R-:W-:Y:S02]  /*0d90*/  UISETP.NE.AND UP4, UPT, UR17, URZ, UPT ;  /* 0x000000ff1100728c */ /* 0x000fe4000bf85270 */
[----:B-1----:R-:W-:-:S09]  /*0da0*/  UISETP.EQ.U32.AND UP5, UPT, UR4, 0x1, UPT ;  /* 0x000000010400788c */ /* 0x002fd2000bfa2070 */
[----:B------:R-:W-:Y:S05]  /*0db0*/  BRA.U !UP5, `(.L_x_15) ;  /* 0x000000010d087547 */ /* 0x000fea000b800000 */
[----:B----4-:R-:W-:Y:S01]  /*0dc0*/  UCGABAR_ARV ;  /* 0x00000000000079c7 */ /* 0x010fe20008000000 */
[----:B------:R-:W-:Y:S05]  /*0dd0*/  BRA `(.L_x_16) ;  /* 0x0000000000047947 */ /* 0x000fea0003800000 */
.L_x_15:
[----:B----4-:R-:W-:Y:S01]  /*0de0*/  NOP ;  /* 0x0000000000007918 */ /* 0x010fe20000000000 */
.L_x_16:
[----:B------:R-:W1:Y:S01]  /*0df0*/  S2UR UR7, SR_CTAID.X ;  /* 0x00000000000779c3 */ /* 0x000e620000002500 */
[----:B------:R-:W-:-:S05]  /*0e00*/  CS2R.32 R77, SR_CgaSize ;  /* 0x00000000004d7805 */ /* 0x000fca0000008a00 */
[----:B------:R-:W-:-:S05]  /*0e10*/  IMAD R77, R77, -0xa0, RZ ;  /* 0xffffff604d4d7824 */ /* 0x000fca00078e02ff */
[----:B------:R-:W-:-:S14]  /*0e20*/  R2UR UR5, R77 ;  /* 0x000000004d0572ca */ /* 0x000fdc00000e0000 */
[----:B------:R-:W2:Y:S01]  /*0e30*/  LDCU UR5, c[0x0][UR5+0x2b0] ;  /* 0x00005600050577ac */ /* 0x000ea20008000800 */
[----:B------:R-:W-:-:S05]  /*0e40*/  CS2R.32 R77, SR_CgaSize ;  /* 0x00000000004d7805 */ /* 0x000fca0000008a00 */
[----:B------:R-:W-:-:S05]  /*0e50*/  IMAD R77, R77, -0xa0, RZ ;  /* 0xffffff604d4d7824 */ /* 0x000fca00078e02ff */
[----:B------:R-:W-:-:S14]  /*0e60*/  R2UR UR4, R77 ;  /* 0x000000004d0472ca */ /* 0x000fdc00000e0000 */
[----:B------:R-:W3:Y:S01]  /*0e70*/  LDCU UR4, c[0x0][UR4+0x2b4] ;  /* 0x00005680040477ac */ /* 0x000ee20008000800 */
[----:B------:R-:W4:Y:S01]  /*0e80*/  S2UR UR8, SR_CTAID.Y ;  /* 0x00000000000879c3 */ /* 0x000f220000002600 */
[----:B------:R-:W-:-:S05]  /*0e90*/  CS2R.32 R77, SR_CgaSize ;  /* 0x00000000004d7805 */ /* 0x000fca0000008a00 */
[----:B------:R-:W-:-:S05]  /*0ea0*/  IMAD R77, R77, -0xa0, RZ ;  /* 0xffffff604d4d7824 */ /* 0x000fca00078e02ff */
[----:B------:R-:W-:-:S14]  /*0eb0*/  R2UR UR9, R77 ;  /* 0x000000004d0972ca */ /* 0x000fdc00000e0000 */
[----:B------:R-:W3:Y:S01]  /*0ec0*/  LDCU UR9, c[0x0][UR9+0x2a0] ;  /* 0x00005400090977ac */ /* 0x000ee20008000800 */
[----:B------:R-:W-:-:S05]  /*0ed0*/  CS2R.32 R77, SR_CgaSize ;  /* 0x00000000004d7805 */ /* 0x000fca0000008a00 */
[----:B------:R-:W-:-:S05]  /*0ee0*/  IMAD R77, R77, -0xa0, RZ ;  /* 0xffffff604d4d7824 */ /* 0x000fca00078e02ff */
[----:B------:R-:W-:-:S14]  /*0ef0*/  R2UR UR10, R77 ;  /* 0x000000004d0a72ca */ /* 0x000fdc00000e0000 */
[----:B------:R-:W3:Y:S01]  /*0f00*/  LDCU UR10, c[0x0][UR10+0x2a4] ;  /* 0x000054800a0a77ac */ /* 0x000ee20008000800 */
[----:B------:R-:W3:Y:S01]  /*0f10*/  S2UR UR36, SR_CTAID.Z ;  /* 0x00000000002479c3 */ /* 0x000ee20000002700 */
[----:B------:R-:W3:Y:S01]  /*0f20*/  LDCU UR21, c[0x0][0xb24] ;  /* 0x00016480ff1577ac */ /* 0x000ee20008000800 */
[----:B------:R-:W3:Y:S01]  /*0f30*/  LDCU UR42, c[0x0][0xb24] ;  /* 0x00016480ff2a77ac */ /* 0x000ee20008000800 */
[----:B-1----:R-:W-:Y:S01]  /*0f40*/  I2FP.F32.U32 R3, UR7 ;  /* 0x0000000700037c45 */ /* 0x002fe20008201000 */
[----:B------:R-:W1:Y:S04]  /*0f50*/  LDCU UR28, c[0x0][0xb30] ;  /* 0x00016600ff1c77ac */ /* 0x000e680008000800 */
[----:B--2---:R-:W-:Y:S01]  /*0f60*/  FMUL R3, R3, UR5 ;  /* 0x0000000503037c20 */ /* 0x004fe20008400000 */
[----:B------:R-:W-:Y:S01]  /*0f70*/  USHF.L.U32 UR26, UR45, 0xb, URZ ;  /* 0x0000000b2d1a7899 */ /* 0x000fe200080006ff */
[----:B----4-:R-:W-:Y:S01]  /*0f80*/  I2FP.F32.U32 R2, UR8 ;  /* 0x0000000800027c45 */ /* 0x010fe20008201000 */
[----:B------:R-:W-:Y:S01]  /*0f90*/  UMOV UR16, UR7 ;  /* 0x0000000700107c82 */ /* 0x000fe20008000000 */
[----:B------:R-:W-:-:S02]  /*0fa0*/  UMOV UR20, UR8 ;  /* 0x0000000800147c82 */ /* 0x000fc40008000000 */
[----:B------:R-:W2:Y:S01]  /*0fb0*/  F2I.U32.TRUNC.NTZ R3, R3 ;  /* 0x0000000300037305 */ /* 0x000ea2000020f000 */
[----:B---3--:R-:W-:Y:S01]  /*0fc0*/  UISETP.GE.AND UP2, UPT, UR21, 0x1, UPT ;  /* 0x000000011500788c */ /* 0x008fe2000bf46270 */
[----:B------:R-:W-:-:S06]  /*0fd0*/  FMUL R2, R2, UR4 ;  /* 0x0000000402027c20 */ /* 0x000fcc0008400000 */
[----:B------:R-:W3:Y:S01]  /*0fe0*/  F2I.U32.TRUNC.NTZ R2, R2 ;  /* 0x0000000200027305 */ /* 0x000ee2000020f000 */
[----:B--2---:R-:W-:Y:S02]  /*0ff0*/  R2UR UR4, R3 ;  /* 0x00000000030472ca */ /* 0x004fe400000e0000 */
[----:B---3--:R-:W-:Y:S02]  /*1000*/  R2UR UR6, R2 ;  /* 0x00000000020672ca */ /* 0x008fe400000e0000 */
[----:B------:R-:W-:-:S09]  /*1010*/  PRMT R2, RZ, 0x7610, R2 ;  /* 0x00007610ff027816 */ /* 0x000fd20000000002 */
[----:B------:R-:W-:-:S04]  /*1020*/  UIADD3 UR5, UPT, UPT, -UR4, URZ, URZ ;  /* 0x000000ff04057290 */ /* 0x000fc8000fffe1ff */
[----:B------:R-:W-:Y:S02]  /*1030*/  UIMAD UR5, UR9, UR5, UR7 ;  /* 0x00000005090572a4 */ /* 0x000fe4000f8e0207 */
[----:B------:R-:W-:-:S04]  /*1040*/  UIADD3 UR4, UPT, UPT, -UR6, URZ, URZ ;  /* 0x000000ff06047290 */ /* 0x000fc8000fffe1ff */
[----:B------:R-:W-:Y:S01]  /*1050*/  IMAD.U32 R77, RZ, RZ, UR5 ;  /* 0x00000005ff4d7e24 */ /* 0x000fe2000f8e00ff */
[----:B------:R-:W-:-:S06]  /*1060*/  UIMAD UR4, UR10, UR4, UR8 ;  /* 0x000000040a0472a4 */ /* 0x000fcc000f8e0208 */
[----:B------:R-:W-:Y:S01]  /*1070*/  IMAD.U32 R76, RZ, RZ, UR4 ;  /* 0x00000004ff4c7e24 */ /* 0x000fe2000f8e00ff */
[----:B-1----:R-:W-:Y:S06]  /*1080*/  BRA.U UP4, `(.L_x_17) ;  /* 0x00000001042c7547 */ /* 0x002fec000b800000 */
[----:B------:R-:W-:Y:S02]  /*1090*/  R2UR UR5, R76 ;  /* 0x000000004c0572ca */ /* 0x000fe400000e0000 */
[----:B------:R-:W-:-:S11]  /*10a0*/  R2UR UR4, R77 ;  /* 0x000000004d0472ca */ /* 0x000fd600000e0000 */
[----:B------:R-:W-:Y:S02]  /*10b0*/  UISETP.NE.AND UP0, UPT, UR5, URZ, UPT ;  /* 0x000000ff0500728c */ /* 0x000fe4000bf05270 */
[----:B------:R-:W-:Y:S02]  /*10c0*/  UISETP.NE.AND UP1, UPT, UR5, 0x1, UPT ;  /* 0x000000010500788c */ /* 0x000fe4000bf25270 */
[----:B------:R-:W-:-:S04]  /*10d0*/  UISETP.EQ.OR UP0, UPT, UR4, URZ, !UP0 ;  /* 0x000000ff0400728c */ /* 0x000fc8000c702670 */
[----:B------:R-:W-:Y:S02]  /*10e0*/  USEL UR5, URZ, 0x1, !UP0 ;  /* 0x00000001ff057887 */ /* 0x000fe4000c000000 */
[----:B------:R-:W-:Y:S02]  /*10f0*/  UISETP.NE.AND UP0, UPT, UR4, URZ, UPT ;  /* 0x000000ff0400728c */ /* 0x000fe4000bf05270 */
[----:B------:R-:W-:-:S04]  /*1100*/  USEL UR4, URZ, 0x2, UP1 ;  /* 0x00000002ff047887 */ /* 0x000fc80008800000 */
[----:B------:R-:W-:-:S04]  /*1110*/  USEL UR4, UR4, 0x2, UP0 ;  /* 0x0000000204047887 */ /* 0x000fc80008000000 */
[----:B------:R-:W-:-:S06]  /*1120*/  UIADD3 UR4, UPT, UPT, UR5, UR4, URZ ;  /* 0x0000000405047290 */ /* 0x000fcc000fffe0ff */
[----:B------:R-:W-:Y:S02]  /*1130*/  IMAD.U32 R2, RZ, RZ, UR4 ;  /* 0x00000004ff027e24 */ /* 0x000fe4000f8e00ff */
.L_x_17:
[----:B------:R-:W-:Y:S05]  /*1140*/  BRA.U !UP2, `(.L_x_18) ;  /* 0x000000010ad47547 */ /* 0x000fea000b800000 */
[----:B------:R-:W1:Y:S01]  /*1150*/  LDCU.128 UR12, c[0x0][0xb10] ;  /* 0x00016200ff0c77ac */ /* 0x000e620008000c00 */
[----:B------:R-:W2:Y:S01]  /*1160*/  LDCU UR6, c[0x0][0x370] ;  /* 0x00006e00ff0677ac */ /* 0x000ea20008000800 */
[----:B------:R-:W3:Y:S01]  /*1170*/  LDCU UR5, c[0x0][0x374] ;  /* 0x00006e80ff0577ac */ /* 0x000ee20008000800 */
[----:B------:R-:W4:Y:S01]  /*1180*/  LDCU UR27, c[0x0][0xb0c] ;  /* 0x00016180ff1b77ac */ /* 0x000f220008000800 */
[----:B------:R-:W4:Y:S01]  /*1190*/  LDCU UR4, c[0x0][0xb20] ;  /* 0x00016400ff0477ac */ /* 0x000f220008000800 */
[----:B------:R-:W4:Y:S01]  /*11a0*/  LDCU.64 UR8, c[0x0][0xb28] ;  /* 0x00016500ff0877ac */ /* 0x000f220008000a00 */
[----:B-1----:R-:W-:Y:S02]  /*11b0*/  UISETP.NE.AND UP0, UPT, UR14, 0x1, UPT ;  /* 0x000000010e00788c */ /* 0x002fe4000bf05270 */
[----:B---3--:R-:W-:Y:S02]  /*11c0*/  UIMAD.WIDE.U32 UR10, UR5, UR15, URZ ;  /* 0x0000000f050a72a5 */ /* 0x008fe4000f8e00ff */
[----:B--2---:R-:W-:-:S02]  /*11d0*/  UIMAD.WIDE.U32 UR22, UR6, UR12, URZ ;  /* 0x0000000c061672a5 */ /* 0x004fc4000f8e00ff */
[----:B----4-:R-:W-:Y:S02]  /*11e0*/  UISETP.NE.AND UP1, UPT, UR27, 0x1, UPT ;  /* 0x000000011b00788c */ /* 0x010fe4000bf25270 */
[----:B------:R-:W-:Y:S01]  /*11f0*/  UISETP.NE.AND UP2, UPT, UR21, 0x1, UPT ;  /* 0x000000011500788c */ /* 0x000fe2000bf45270 */
[----:B------:R-:W-:Y:S02]  /*1200*/  UMOV UR10, UR11 ;  /* 0x0000000b000a7c82 */ /* 0x000fe40008000000 */
[----:B------:R-:W-:Y:S01]  /*1210*/  UMOV UR22, UR23 ;  /* 0x0000001700167c82 */ /* 0x000fe20008000000 */
[----:B------:R-:W-:Y:S02]  /*1220*/  @UP0 USHF.R.U32.HI UR5, URZ, UR4, UR10 ;  /* 0x00000004ff050299 */ /* 0x000fe4000801160a */
[----:B------:R-:W-:Y:S02]  /*1230*/  UIMAD.WIDE.U32 UR24, UR20, UR15, URZ ;  /* 0x0000000f141872a5 */ /* 0x000fe4000f8e00ff */
[----:B------:R-:W-:-:S02]  /*1240*/  UIMAD.WIDE.U32 UR10, UR5, UR8, URZ ;  /* 0x00000008050a72a5 */ /* 0x000fc4000f8e00ff */
[----:B------:R-:W-:Y:S02]  /*1250*/  @UP1 USHF.R.U32.HI UR6, URZ, UR13, UR22 ;  /* 0x0000000dff061299 */ /* 0x000fe40008011616 */
[----:B------:R-:W-:Y:S02]  /*1260*/  UIMAD.WIDE.U32 UR18, UR16, UR12, URZ ;  /* 0x0000000c101272a5 */ /* 0x000fe4000f8e00ff */
[----:B------:R-:W-:Y:S01]  /*1270*/  UIMAD.WIDE.U32 UR22, UR6, UR8, URZ ;  /* 0x00000008061672a5 */ /* 0x000fe2000f8e00ff */
[----:B------:R-:W-:Y:S01]  /*1280*/  UMOV UR24, UR25 ;  /* 0x0000001900187c82 */ /* 0x000fe20008000000 */
[----:B------:R-:W-:Y:S01]  /*1290*/  UMOV UR10, UR11 ;  /* 0x0000000b000a7c82 */ /* 0x000fe20008000000 */
[----:B------:R-:W-:Y:S02]  /*12a0*/  USHF.R.U32.HI UR24, URZ, UR4, UR24 ;  /* 0x00000004ff187299 */ /* 0x000fe40008011618 */
[----:B------:R-:W-:Y:S02]  /*12b0*/  @UP2 USHF.R.U32.HI UR5, URZ, UR9, UR10 ;  /* 0x00000009ff052299 */ /* 0x000fe4000801160a */
[----:B------:R-:W-:Y:S01]  /*12c0*/  UMOV UR7, UR23 ;  /* 0x0000001700077c82 */ /* 0x000fe20008000000 */
[----:B------:R-:W-:Y:S01]  /*12d0*/  UMOV UR18, UR19 ;  /* 0x0000001300127c82 */ /* 0x000fe20008000000 */
[----:B------:R-:W-:-:S02]  /*12e0*/  @UP2 USHF.R.U32.HI UR6, URZ, UR9, UR7 ;  /* 0x00000009ff062299 */ /* 0x000fc40008011607 */
[----:B------:R-:W-:Y:S02]  /*12f0*/  USHF.R.U32.HI UR13, URZ, UR13, UR18 ;  /* 0x0000000dff0d7299 */ /* 0x000fe40008011612 */
[----:B------:R-:W-:Y:S02]  /*1300*/  USEL UR4, UR20, UR24, !UP0 ;  /* 0x0000001814047287 */ /* 0x000fe4000c000000 */
[----:B------:R-:W-:Y:S02]  /*1310*/  UIMAD UR7, UR5, UR21, URZ ;  /* 0x00000015050772a4 */ /* 0x000fe4000f8e02ff */
[----:B------:R-:W-:Y:S02]  /*1320*/  USEL UR5, UR16, UR13, !UP1 ;  /* 0x0000000d10057287 */ /* 0x000fe4000c800000 */
[----:B------:R-:W-:Y:S02]  /*1330*/  UIMAD UR12, UR6, UR21, URZ ;  /* 0x00000015060c72a4 */ /* 0x000fe4000f8e02ff */
[----:B------:R-:W-:-:S02]  /*1340*/  UISETP.GE.AND UP0, UPT, UR4, UR7, UPT ;  /* 0x000000070400728c */ /* 0x000fc4000bf06270 */
[----:B------:R-:W-:Y:S02]  /*1350*/  UIMAD.WIDE.U32 UR10, UR4, UR8, URZ ;  /* 0x00000008040a72a5 */ /* 0x000fe4000f8e00ff */
[----:B------:R-:W-:Y:S02]  /*1360*/  UISETP.GE.OR UP0, UPT, UR5, UR12, UP0 ;  /* 0x0000000c0500728c */ /* 0x000fe40008706670 */
[----:B------:R-:W-:Y:S02]  /*1370*/  UIMAD.WIDE.U32 UR12, UR5, UR8, URZ ;  /* 0x00000008050c72a5 */ /* 0x000fe4000f8e00ff */
[----:B------:R-:W-:Y:S01]  /*1380*/  UIADD3 UR10, UPT, UPT, -UR4, URZ, URZ ;  /* 0x000000ff040a7290 */ /* 0x000fe2000fffe1ff */
[----:B------:R-:W-:Y:S01]  /*1390*/  UMOV UR8, UR11 ;  /* 0x0000000b00087c82 */ /* 0x000fe20008000000 */
[----:B------:R-:W-:Y:S02]  /*13a0*/  UIADD3 UR11, UPT, UPT, -UR5, URZ, URZ ;  /* 0x000000ff050b7290 */ /* 0x000fe4000fffe1ff */
[----:B------:R-:W-:-:S03]  /*13b0*/  USHF.R.U32.HI UR8, URZ, UR9, UR8 ;  /* 0x00000009ff087299 */ /* 0x000fc60008011608 */
[----:B------:R-:W-:Y:S01]  /*13c0*/  @!UP0 UMOV UR7, UR13 ;  /* 0x0000000d00078c82 */ /* 0x000fe20008000000 */
[----:B------:R-:W-:Y:S02]  /*13d0*/  UIMAD UR20, UR14, UR10, UR20 ;  /* 0x0000000a0e1472a4 */ /* 0x000fe4000f8e0214 */
[----:B------:R-:W-:Y:S02]  /*13e0*/  USEL UR8, UR4, UR8, !UP2 ;  /* 0x0000000804087287 */ /* 0x000fe4000d000000 */
[----:B------:R-:W-:Y:S02]  /*13f0*/  @!UP0 USHF.R.U32.HI UR7, URZ, UR9, UR7 ;  /* 0x00000009ff078299 */ /* 0x000fe40008011607 */
[----:B------:R-:W-:Y:S02]  /*1400*/  UIADD3 UR9, UPT, UPT, -UR8, URZ, URZ ;  /* 0x000000ff08097290 */ /* 0x000fe4000fffe1ff */
[----:B------:R-:W-:Y:S02]  /*1410*/  @!UP0 USEL UR7, UR5, UR7, !UP2 ;  /* 0x0000000705078287 */ /* 0x000fe4000d000000 */
[----:B------:R-:W-:-:S02]  /*1420*/  UIMAD UR9, UR21, UR9, UR4 ;  /* 0x00000009150972a4 */ /* 0x000fc4000f8e0204 */
[----:B------:R-:W-:Y:S02]  /*1430*/  @!UP0 UIADD3 UR8, UPT, UPT, UR8, -UR7, URZ ;  /* 0x8000000708088290 */ /* 0x000fe4000fffe0ff */
[----:B------:R-:W-:Y:S02]  /*1440*/  @!UP0 UIMAD UR6, UR9, UR6, UR7 ;  /* 0x00000006090682a4 */ /* 0x000fe4000f8e0207 */
[----:B------:R-:W-:Y:S02]  /*1450*/  @!UP0 UIMAD UR4, UR8, UR21, UR5 ;  /* 0x00000015080482a4 */ /* 0x000fe4000f8e0205 */
[----:B------:R-:W-:Y:S02]  /*1460*/  UIMAD UR16, UR27, UR11, UR16 ;  /* 0x0000000b1b1072a4 */ /* 0x000fe4000f8e0210 */
[----:B------:R-:W-:Y:S01]  /*1470*/  UIMAD UR20, UR4, UR14, UR20 ;  /* 0x0000000e041472a4 */ /* 0x000fe2000f8e0214 */
[----:B------:R-:W-:Y:S02]  /*1480*/  @!UP0 UMOV UR5, UR6 ;  /* 0x0000000600058c82 */ /* 0x000fe40008000000 */
[----:B------:R-:W-:-:S12]  /*1490*/  UIMAD UR16, UR5, UR27, UR16 ;  /* 0x0000001b051072a4 */ /* 0x000fd8000f8e0210 */
.L_x_18:
[----:B------:R-:W-:Y:S02]  /*14a0*/  UISETP.NE.AND UP1, UPT, UR28, 0x1, UPT ;  /* 0x000000011c00788c */ /* 0x000fe4000bf25270 */
[----:B------:R-:W-:Y:S02]  /*14b0*/  UISETP.NE.AND UP0, UPT, UR17, 0x2, UPT ;  /* 0x000000021100788c */ /* 0x000fe4000bf05270 */
[----:B------:R-:W-:-:S05]  /*14c0*/  ULOP3.LUT UR24, UR26, 0x800, URZ, 0xc0, !UPT ;  /* 0x000008001a187892 */ /* 0x000fca000f8ec0ff */
[----:B------:R-:W-:Y:S07]  /*14d0*/  BRA.U UP1, `(.L_x_19) ;  /* 0x0000000101447547 */ /* 0x000fee000b800000 */
[----:B------:R-:W1:Y:S01]  /*14e0*/  LDCU.128 UR8, c[0x0][0xb10] ;  /* 0x00016200ff0877ac */ /* 0x000e620008000c00 */
[----:B------:R-:W2:Y:S01]  /*14f0*/  LDCU UR12, c[0x0][0xb0c] ;  /* 0x00016180ff0c77ac */ /* 0x000ea20008000800 */
[----:B------:R-:W3:Y:S01]  /*1500*/  LDCU UR13, c[0x0][0xb20] ;  /* 0x00016400ff0d77ac */ /* 0x000ee20008000800 */
[----:B-1----:R-:W-:Y:S02]  /*1510*/  UIMAD.WIDE.U32 UR6, UR16, UR8, URZ ;  /* 0x00000008100672a5 */ /* 0x002fe4000f8e00ff */
[----:B------:R-:W-:Y:S02]  /*1520*/  UIMAD.WIDE.U32 UR4, UR20, UR11, URZ ;  /* 0x0000000b140472a5 */ /* 0x000fe4000f8e00ff */
[----:B--2---:R-:W-:Y:S02]  /*1530*/  UISETP.NE.AND UP2, UPT, UR12, 0x1, UPT ;  /* 0x000000010c00788c */ /* 0x004fe4000bf45270 */
[----:B------:R-:W-:Y:S01]  /*1540*/  UISETP.NE.AND UP1, UPT, UR10, 0x1, UPT ;  /* 0x000000010a00788c */ /* 0x000fe2000bf25270 */
[----:B------:R-:W-:-:S02]  /*1550*/  UMOV UR6, UR7 ;  /* 0x0000000700067c82 */ /* 0x000fc40008000000 */
[----:B------:R-:W-:Y:S01]  /*1560*/  UMOV UR4, UR5 ;  /* 0x0000000500047c82 */ /* 0x000fe20008000000 */
[----:B------:R-:W-:Y:S02]  /*1570*/  USHF.R.U32.HI UR6, URZ, UR9, UR6 ;  /* 0x00000009ff067299 */ /* 0x000fe40008011606 */
[----:B---3--:R-:W-:Y:S02]  /*1580*/  USHF.R.U32.HI UR4, URZ, UR13, UR4 ;  /* 0x0000000dff047299 */ /* 0x008fe40008011604 */
[----:B------:R-:W-:Y:S02]  /*1590*/  USEL UR5, UR16, UR6, !UP2 ;  /* 0x0000000610057287 */ /* 0x000fe4000d000000 */
[----:B------:R-:W-:-:S04]  /*15a0*/  USEL UR4, UR20, UR4, !UP1 ;  /* 0x0000000414047287 */ /* 0x000fc8000c800000 */
[----:B------:R-:W-:Y:S02]  /*15b0*/  UIADD3 UR6, UPT, UPT, UR5, -UR4, URZ ;  /* 0x8000000405067290 */ /* 0x000fe4000fffe0ff */
[----:B------:R-:W-:Y:S02]  /*15c0*/  UIADD3 UR4, UPT, UPT, -UR5, UR4, URZ ;  /* 0x0000000405047290 */ /* 0x000fe4000fffe1ff */
[----:B------:R-:W-:Y:S02]  /*15d0*/  UIMAD UR20, UR6, UR10, UR20 ;  /* 0x0000000a061472a4 */ /* 0x000fe4000f8e0214 */
[----:B------:R-:W-:-:S12]  /*15e0*/  UIMAD UR16, UR4, UR12, UR16 ;  /* 0x0000000c041072a4 */ /* 0x000fd8000f8e0210 */
.L_x_19:
[----:B------:R-:W-:Y:S05]  /*15f0*/  BRA.U !UP5, `(.L_x_20) ;  /* 0x000000010d0c7547 */ /* 0x000fea000b800000 */
[----:B------:R-:W-:Y:S01]  /*1600*/  UCGABAR_WAIT ;  /* 0x0000000000007dc7 */ /* 0x000fe20008000000 */
[----:B------:R-:W-:Y:S01]  /*1610*/  CCTL.IVALL ;  /* 0x00000000ff00798f */ /* 0x000fe20002000000 */
[----:B------:R-:W-:Y:S05]  /*1620*/  BRA `(.L_x_21) ;  /* 0x0000000000047947 */ /* 0x000fea0003800000 */
.L_x_20:
[----:B------:R-:W-:Y:S06]  /*1630*/  BAR.SYNC.DEFER_BLOCKING 0x0 ;  /* 0x0000000000007b1d */ /* 0x000fec0000010000 */
.L_x_21:
[----:B------:R-:W-:Y:S05]  /*1640*/  BRA.U UP0, `(.L_x_22) ;  /* 0x0000001100a07547 */ /* 0x000fea000b800000 */
[----:B------:R-:W1:Y:S01]  /*1650*/  LDCU UR6, c[0x0][0x38c] ;  /* 0x00007180ff0677ac */ /* 0x000e620008000800 */
[----:B------:R-:W-:Y:S01]  /*1660*/  PLOP3.LUT P1, PT, PT, PT, UP3, 0x80, 0x8 ;  /* 0x000000000008781c */ /* 0x000fe20003f2f038 */
[----:B------:R-:W-:Y:S01]  /*1670*/  IMAD.MOV.U32 R12, RZ, RZ, 0x1 ;  /* 0x00000001ff0c7424 */ /* 0x000fe200078e00ff */
[----:B------:R-:W-:Y:S01]  /*1680*/  ISETP.EQ.OR P2, PT, R0, RZ, P3 ;  /* 0x000000ff0000720c */ /* 0x000fe20001f42670 */
[----:B------:R-:W-:Y:S01]  /*1690*/  UISETP.NE.AND UP1, UPT, UR17, URZ, UPT ;  /* 0x000000ff1100728c */ /* 0x000fe2000bf25270 */
[----:B------:R-:W-:Y:S02]  /*16a0*/  PLOP3.LUT P1, PT, P1, PT, PT, 0x8, 0x80 ;  /* 0x000000000080781c */ /* 0x000fe40000f2e170 */
[----:B------:R-:W-:Y:S01]  /*16b0*/  CS2R R10, SRZ ;  /* 0x00000000000a7805 */ /* 0x000fe2000001ff00 */
[----:B------:R-:W-:Y:S01]  /*16c0*/  IMAD.MOV.U32 R9, RZ, RZ, RZ ;  /* 0x000000ffff097224 */ /* 0x000fe200078e00ff */
[----:B------:R-:W2:Y:S01]  /*16d0*/  LDCU UR39, c[0x0][0x370] ;  /* 0x00006e00ff2777ac */ /* 0x000ea20008000800 */
[----:B------:R-:W-:Y:S01]  /*16e0*/  IMAD.MOV.U32 R8, RZ, RZ, 0x1 ;  /* 0x00000001ff087424 */ /* 0x000fe200078e00ff */
[----:B------:R-:W-:Y:S01]  /*16f0*/  USEL UR25, UR43, 0x2, UP1 ;  /* 0x000000022b197887 */ /* 0x000fe20008800000 */
[----:B------:R-:W3:Y:S01]  /*1700*/  LDCU.64 UR28, c[0x0][0x348] ;  /* 0x00006900ff1c77ac */ /* 0x000ee20008000a00 */
[----:B-1----:R-:W-:-:S02]  /*1710*/  UIADD3 UR5, UPT, UPT, UR6, 0x3f, URZ ;  /* 0x0000003f06057890 */ /* 0x002fc4000fffe0ff */
[----:B------:R-:W-:Y:S02]  /*1720*/  USHF.R.U32.HI UR44, URZ, 0x6, UR24 ;  /* 0x00000006ff2c7899 */ /* 0x000fe40008011618 */
[----:B------:R-:W-:Y:S02]  /*1730*/  USHF.R.S32.HI UR4, URZ, 0x1f, UR5 ;  /* 0x0000001fff047899 */ /* 0x000fe40008011405 */
[----:B------:R-:W-:Y:S02]  /*1740*/  UIADD3 UR46, UPT, UPT, UR6, 0x7e, URZ ;  /* 0x0000007e062e7890 */ /* 0x000fe4000fffe0ff */
[----:B------:R-:W-:Y:S01]  /*1750*/  ULEA.HI UR4, UR4, UR5, URZ, 0x6 ;  /* 0x0000000504047291 */ /* 0x000fe2000f8f30ff */
[----:B------:R-:W1:Y:S03]  /*1760*/  LDCU UR38, c[0x0][0x374] ;  /* 0x00006e80ff2677ac */ /* 0x000e660008000800 */
[----:B------:R-:W-:-:S02]  /*1770*/  USHF.R.S32.HI UR41, URZ, 0x6, UR4 ;  /* 0x00000006ff297899 */ /* 0x000fc40008011404 */
[----:B------:R-:W-:Y:S02]  /*1780*/  UIADD3 UR4, UPT, UPT, UR6, -0x1, URZ ;  /* 0xffffffff06047890 */ /* 0x000fe4000fffe0ff */
[----:B------:R-:W-:Y:S02]  /*1790*/  UISETP.LT.U32.AND UP0, UPT, UR41, 0x3, UPT ;  /* 0x000000032900788c */ /* 0x000fe4000bf01070 */
[----:B------:R-:W-:Y:S02]  /*17a0*/  UISETP.GE.U32.AND UP2, UPT, UR4, -0x7f, UPT ;  /* 0xffffff810400788c */ /* 0x000fe4000bf46070 */
[----:B------:R-:W-:Y:S01]  /*17b0*/  USEL UR40, UR41, 0x3, UP0 ;  /* 0x0000000329287887 */ /* 0x000fe20008000000 */
[----:B------:R-:W-:-:S03]  /*17c0*/  UMOV UR5, URZ ;  /* 0x000000ff00057c82 */ /* 0x000fc60008000000 */
[----:B------:R-:W-:Y:S02]  /*17d0*/  UIADD3 UR21, UPT, UPT, UR40, -0x1, URZ ;  /* 0xffffffff28157890 */ /* 0x000fe4000fffe0ff */
[----:B------:R-:W-:-:S03]  /*17e0*/  UIADD3 UR43, UPT, UPT, UR41, -UR40, URZ ;  /* 0x80000028292b7290 */ /* 0x000fc6000fffe0ff */
[----:B------:R-:W-:-:S04]  /*17f0*/  @UP2 UIADD3 UR21, UPT, UPT, UR40, URZ, URZ ;  /* 0x000000ff28152290 */ /* 0x000fc8000fffe0ff */
[----:B-123--:R-:W-:-:S12]  /*1800*/  UIADD3 UR21, UPT, UPT, UR21, 0x1, URZ ;  /* 0x0000000115157890 */ /* 0x00efd8000fffe0ff */
.L_x_42:
[----:B------:R-:W-:Y:S01]  /*1810*/  UISETP.NE.AND UP0, UPT, UR45, URZ, UPT ;  /* 0x000000ff2d00728c */ /* 0x000fe2000bf05270 */
[----:B------:R-:W1:Y:S08]  /*1820*/  S2UR UR45, SR_CgaCtaId ;  /* 0x00000000002d79c3 */ /* 0x000e700000008800 */
[----:B------:R-:W-:Y:S05]  /*1830*/  BRA.U UP0, `(.L_x_23) ;  /* 0x0000000100347547 */ /* 0x000fea000b800000 */
[----:B------:R-:W2:Y:S01]  /*1840*/  S2R R0, SR_CgaCtaId ;  /* 0x0000000000007919 */ /* 0x000ea20000008800 */
[----:B------:R-:W-:-:S04]  /*1850*/  MOV R2, 0x400 ;  /* 0x0000040000027802 */ /* 0x000fc80000000f00 */
[----:B--2---:R-:W-:Y:S02]  /*1860*/  LEA R0, R0, R2, 0x18 ;  /* 0x0000000200007211 */ /* 0x004fe400078ec0ff */
[----:B------:R-:W-:-:S03]  /*1870*/  SHF.L.U32 R2, R8, 0x1f, RZ ;  /* 0x0000001f08027819 */ /* 0x000fc600000006ff */
[----:B------:R-:W-:-:S04]  /*1880*/  IMAD R0, R9, 0x8, R0 ;  /* 0x0000000809007824 */ /* 0x000fc800078e0200 */
[----:B------:R-:W2:Y:S02]  /*1890*/  SYNCS.PHASECHK.TRANS64.TRYWAIT P0, [R0+URZ+0xf0], R2 ;  /* 0x0000f002000075a7 */ /* 0x000ea400080011ff */
[----:B--2---:R-:W-:Y:S05]  /*18a0*/  @!P0 BRA `(.L_x_24) ;  /* 0x0000007c004c8947 */ /* 0x004fea0003800000 */
.L_x_131:
[----:B------:R-:W-:Y:S01]  /*18b0*/  VIADD R9, R9, 0x1 ;  /* 0x0000000109097836 */ /* 0x000fe20000000000 */
[----:B------:R2:W-:Y:S04]  /*18c0*/  SYNCS.ARRIVE.TRANS64.A1T0 RZ, [R0+URZ+0xe0], RZ ;  /* 0x0000e0ff00ff79a7 */ /* 0x0005e800081000ff */
[----:B------:R-:W-:-:S04]  /*18d0*/  ISETP.NE.AND P0, PT, R9, 0x2, PT ;  /* 0x000000020900780c */ /* 0x000fc80003f05270 */
[----:B------:R-:W-:Y:S02]  /*18e0*/  SEL R9, R9, RZ, P0 ;  /* 0x000000ff09097207 */ /* 0x000fe40000000000 */
[----:B--2---:R-:W-:-:S04]  /*18f0*/  SEL R0, RZ, 0x1, P0 ;  /* 0x00000001ff007807 */ /* 0x004fc80000000000 */
[----:B------:R-:W-:-:S07]  /*1900*/  LOP3.LUT R8, R8, R0, RZ, 0x3c, !PT ;  /* 0x0000000008087212 */ /* 0x000fce00078e3cff */
.L_x_23:
[----:B------:R-:W-:Y:S01]  /*1910*/  UMOV UR6, 0x400 ;  /* 0x0000040000067882 */ /* 0x000fe20000000000 */
[----:B------:R-:W-:Y:S01]  /*1920*/  SHF.L.U32 R0, R12, 0x1f, RZ ;  /* 0x0000001f0c007819 */ /* 0x000fe200000006ff */
[----:B-1----:R-:W-:Y:S02]  /*1930*/  ULEA UR6, UR45, UR6, 0x18 ;  /* 0x000000062d067291 */ /* 0x002fe4000f8ec0ff */
[----:B------:R-:W-:Y:S02]  /*1940*/  UISETP.GE.U32.AND UP0, UPT, UR46, 0x7f, UPT ;  /* 0x0000007f2e00788c */ /* 0x000fe4000bf06070 */
[----:B------:R-:W-:Y:S02]  /*1950*/  ULEA UR4, UR5, UR6, 0x3 ;  /* 0x0000000605047291 */ /* 0x000fe4000f8e18ff */
[----:B------:R-:W-:Y:S02]  /*1960*/  USHF.L.U32 UR11, UR20, 0x8, URZ ;  /* 0x00000008140b7899 */ /* 0x000fe400080006ff */
[----:B------:R-:W-:Y:S01]  /*1970*/  ULEA UR35, UR16, UR44, 0x6 ;  /* 0x0000002c10237291 */ /* 0x000fe2000f8e30ff */
[----:B------:R-:W-:-:S04]  /*1980*/  UMOV UR13, URZ ;  /* 0x000000ff000d7c82 */ /* 0x000fc80008000000 */
[----:B------:R1:W2:Y:S01]  /*1990*/  SYNCS.PHASECHK.TRANS64.TRYWAIT P0, [UR4+0x18], R0 ;  /* 0x00001800ff0075a7 */ /* 0x0002a20008001104 */
[----:B------:R-:W-:Y:S06]  /*19a0*/  BRA.U !UP0, `(.L_x_25) ;  /* 0x0000000108bc7547 */ /* 0x000fec000b800000 */
[----:B------:R-:W-:Y:S01]  /*19b0*/  UMOV UR7, URZ ;  /* 0x000000ff00077c82 */ /* 0x000fe20008000000 */
[----:B------:R-:W-:-:S05]  /*19c0*/  UMOV UR4, UR5 ;  /* 0x0000000500047c82 */ /* 0x000fca0008000000 */
.L_x_31:
[----:B------:R-:W-:Y:S01]  /*19d0*/  ULEA UR33, UR4, UR6, 0x3 ;  /* 0x0000000604217291 */ /* 0x000fe2000f8e18ff */
[----:B--2---:R-:W-:Y:S01]  /*19e0*/  @!P3 MOV R2, 0x5000 ;  /* 0x000050000002b802 */ /* 0x004fe20000000f00 */
[----:B--2-4-:R-:W-:Y:S10]  /*19f0*/  @P0 BRA `(.L_x_26) ;  /* 0x00000000000c0947 */ /* 0x014ff40003800000 */
[----:B------:R-:W-:-:S04]  /*1a00*/  SHF.L.U32 R3, R12, 0x1f, RZ ;  /* 0x0000001f0c037819 */ /* 0x000fc800000006ff */
[----:B------:R-:W2:Y:S02]  /*1a10*/  SYNCS.PHASECHK.TRANS64.TRYWAIT P0, [UR33+0x18], R3 ;  /* 0x00001803ff0075a7 */ /* 0x000ea40008001121 */
[----:B--2---:R-:W-:Y:S05]  /*1a20*/  @!P0 BRA `(.L_x_27) ;  /* 0x0000007c00008947 */ /* 0x004fea0003800000 */
.L_x_26:
[----:B------:R2:W-:Y:S01]  /*1a30*/  @!P3 SYNCS.ARRIVE.TRANS64 RZ, [UR33], R2 ;  /* 0x00000002ffffb9a7 */ /* 0x0005e20008000021 */
[----:B------:R-:W-:-:S04]  /*1a40*/  ULOP3.LUT UR5, UR25, 0x2, URZ, 0xfc, !UPT ;  /* 0x0000000219057892 */ /* 0x000fc8000f8efcff */
[----:B------:R-:W-:-:S09]  /*1a50*/  UISETP.NE.AND UP0, UPT, UR5, 0x2, UPT ;  /* 0x000000020500788c */ /* 0x000fd2000bf05270 */
[----:B------:R-:W-:Y:S05]  /*1a60*/  BRA.U UP0, `(.L_x_28) ;  /* 0x0000000100047547 */ /* 0x000fea000b800000 */
[----:B------:R-:W-:Y:S05]  /*1a70*/  BPT.TRAP 0x1 ;  /* 0x000000040000795c */ /* 0x000fea0000300000 */
.L_x_28:
[----:B------:R-:W-:Y:S04]  /*1a80*/  BSSY.RECONVERGENT B0, `(.L_x_29) ;  /* 0x0000003000007945 */ /* 0x000fe80003800200 */
[----:B------:R-:W-:Y:S05]  /*1a90*/  @P2 BRA `(.L_x_30) ;  /* 0x0000000000042947 */ /* 0x000fea0003800000 */
[----:B------:R-:W-:Y:S05]  /*1aa0*/  BPT.TRAP 0x1 ;  /* 0x000000040000795c */ /* 0x000fea0000300000 */
.L_x_30:
[----:B------:R-:W-:Y:S05]  /*1ab0*/  BSYNC.RECONVERGENT B0 ;  /* 0x0000000000007941 */ /* 0x000fea0003800200 */
.L_x_29:
[----:B------:R-:W-:Y:S02]  /*1ac0*/  UIADD3 UR5, UPT, UPT, UR4, 0x1, URZ ;  /* 0x0000000104057890 */ /* 0x000fe4000fffe0ff */
[----:B------:R-:W-:Y:S02]  /*1ad0*/  ULEA UR32, UR4, UR24, 0xc ;  /* 0x0000001804207291 */ /* 0x000fe4000f8e60ff */
[----:B------:R-:W-:Y:S02]  /*1ae0*/  UISETP.NE.AND UP0, UPT, UR5, 0x3, UPT ;  /* 0x000000030500788c */ /* 0x000fe4000bf05270 */
[----:B------:R-:W-:Y:S02]  /*1af0*/  UIADD3 UR16, UP1, UPT, UR28, 0x80, URZ ;  /* 0x000000801c107890 */ /* 0x000fe4000ff3e0ff */
[----:B------:R-:W-:Y:S02]  /*1b00*/  USEL UR9, URZ, 0x1, UP0 ;  /* 0x00000001ff097887 */ /* 0x000fe40008000000 */
[----:B------:R-:W-:-:S02]  /*1b10*/  USEL UR5, UR5, URZ, UP0 ;  /* 0x000000ff05057287 */ /* 0x000fc40008000000 */
[----:B------:R-:W-:Y:S02]  /*1b20*/  UIADD3 UR14, UP0, UPT, UR28, 0x180, URZ ;  /* 0x000001801c0e7890 */ /* 0x000fe4000ff1e0ff */
[----:B------:R-:W-:Y:S01]  /*1b30*/  ULEA UR8, UR5, UR6, 0x3 ;  /* 0x0000000605087291 */ /* 0x000fe2000f8e18ff */
[----:B------:R-:W-:Y:S01]  /*1b40*/  LOP3.LUT R12, R12, UR9, RZ, 0x3c, !PT ;  /* 0x000000090c0c7c12 */ /* 0x000fe2000f8e3cff */
[----:B------:R-:W-:Y:S02]  /*1b50*/  USHF.L.U32 UR34, UR7, 0x6, URZ ;  /* 0x0000000607227899 */ /* 0x000fe400080006ff */
[----:B------:R-:W-:Y:S01]  /*1b60*/  UIADD3.X UR17, UPT, UPT, URZ, UR29, URZ, UP1, !UPT ;  /* 0x0000001dff117290 */ /* 0x000fe20008ffe4ff */
[----:B-1----:R-:W-:Y:S01]  /*1b70*/  SHF.L.U32 R0, R12, 0x1f, RZ ;  /* 0x0000001f0c007819 */ /* 0x002fe200000006ff */
[----:B------:R-:W-:Y:S02]  /*1b80*/  UIADD3 UR32, UPT, UPT, UR6, 0x6400, UR32 ;  /* 0x0000640006207890 */ /* 0x000fe4000fffe020 */
[----:B------:R-:W-:Y:S01]  /*1b90*/  UIADD3.X UR15, UPT, UPT, URZ, UR29, URZ, UP0, !UPT ;  /* 0x0000001dff0f7290 */ /* 0x000fe200087fe4ff */
[----:B------:R3:W4:Y:S01]  /*1ba0*/  SYNCS.PHASECHK.TRANS64.TRYWAIT P0, [UR8+0x18], R0 ;  /* 0x00001800ff0075a7 */ /* 0x0007220008001108 */
[----:B------:R-:W-:Y:S01]  /*1bb0*/  ULEA UR8, UR4, UR6, 0xe ;  /* 0x0000000604087291 */ /* 0x000fe2000f8e70ff */
[----:B------:R-:W-:Y:S01]  /*1bc0*/  UMOV UR13, 0x30000 ;  /* 0x00030000000d7882 */ /* 0x000fe20000000000 */
[----:B------:R-:W-:-:S02]  /*1bd0*/  UMOV UR18, 0x0 ;  /* 0x0000000000127882 */ /* 0x000fc40000000000 */
[----:B------:R-:W-:Y:S01]  /*1be0*/  UIADD3 UR8, UPT, UPT, UR8, 0x9400, URZ ;  /* 0x0000940008087890 */ /* 0x000fe2000fffe0ff */
[----:B------:R-:W-:Y:S01]  /*1bf0*/  UMOV UR19, 0x10000000 ;  /* 0x1000000000137882 */ /* 0x000fe20000000000 */
[----:B------:R-:W-:Y:S01]  /*1c00*/  UMOV UR12, UR36 ;  /* 0x00000024000c7c82 */ /* 0x000fe20008000000 */
[----:B------:R-:W-:Y:S01]  /*1c10*/  UMOV UR9, UR33 ;  /* 0x0000002100097c82 */ /* 0x000fe20008000000 */
[----:B------:R-:W-:Y:S01]  /*1c20*/  UMOV UR10, UR34 ;  /* 0x00000022000a7c82 */ /* 0x000fe20008000000 */
[----:B------:R1:W-:Y:S01]  /*1c30*/  UTMALDG.3D.MULTICAST [UR32], [UR16], UR13, desc[UR18] ;  /* 0x00001220100073b4 */ /* 0x0003e2000801180d */
[----:B------:R-:W-:Y:S01]  /*1c40*/  UIADD3 UR7, UPT, UPT, UR7, 0x1, URZ ;  /* 0x0000000107077890 */ /* 0x000fe2000fffe0ff */
[----:B------:R-:W-:-:S03]  /*1c50*/  UMOV UR4, UR5 ;  /* 0x0000000500047c82 */ /* 0x000fc60008000000 */
[----:B------:R-:W-:Y:S01]  /*1c60*/  UISETP.NE.AND UP0, UPT, UR7, UR21, UPT ;  /* 0x000000150700728c */ /* 0x000fe2000bf05270 */
[----:B------:R3:W-:Y:S01]  /*1c70*/  UTMALDG.3D [UR8], [UR14], desc[UR18] ;  /* 0x000012080e0075b4 */ /* 0x0007e20008011000 */
[----:B-1----:R-:W-:-:S07]  /*1c80*/  UMOV UR13, UR21 ;  /* 0x00000015000d7c82 */ /* 0x002fce0008000000 */
[----:B---3--:R-:W-:Y:S05]  /*1c90*/  BRA.U UP0, `(.L_x_31) ;  /* 0xfffffffd004c7547 */ /* 0x008fea000b83ffff */
.L_x_25:
[----:B------:R-:W-:Y:S01]  /*1ca0*/  ULEA UR4, UR5, UR6, 0x3 ;  /* 0x0000000605047291 */ /* 0x000fe2000f8e18ff */
[----:B-1----:R-:W-:Y:S01]  /*1cb0*/  SHF.L.U32 R0, R12, 0x1f, RZ ;  /* 0x0000001f0c007819 */ /* 0x002fe200000006ff */
[----:B------:R-:W-:Y:S01]  /*1cc0*/  @!P1 SYNCS.ARRIVE.TRANS64.A1T0 RZ, [UR6+0x78], RZ ;  /* 0x000078ffffff99a7 */ /* 0x000fe20008100006 */
[----:B------:R-:W-:-:S06]  /*1cd0*/  UISETP.GT.AND UP0, UPT, UR41, UR40, UPT ;  /* 0x000000282900728c */ /* 0x000fcc000bf04270 */
[----:B--2-4-:R1:W2:Y:S03]  /*1ce0*/  SYNCS.PHASECHK.TRANS64.TRYWAIT P0, [UR4+0x18], R0 ;  /* 0x00001800ff0075a7 */ /* 0x0142a60008001104 */
[----:B------:R-:W-:Y:S05]  /*1cf0*/  BRA.U !UP0, `(.L_x_32) ;  /* 0x0000000108c07547 */ /* 0x000fea000b800000 */
[----:B------:R-:W-:Y:S01]  /*1d00*/  UIADD3 UR26, UPT, UPT, UR43, UR13, URZ ;  /* 0x0000000d2b1a7290 */ /* 0x000fe2000fffe0ff */
[----:B------:R-:W-:-:S11]  /*1d10*/  UMOV UR4, UR5 ;  /* 0x0000000500047c82 */ /* 0x000fd60008000000 */
.L_x_38:
[----:B------:R-:W-:Y:S01]  /*1d20*/  ULEA UR17, UR4, UR6, 0x3 ;  /* 0x0000000604117291 */ /* 0x000fe2000f8e18ff */
[----:B--2---:R-:W-:Y:S01]  /*1d30*/  @!P3 MOV R2, 0x5000 ;  /* 0x000050000002b802 */ /* 0x004fe20000000f00 */
[----:B--2-4-:R-:W-:Y:S10]  /*1d40*/  @P0 BRA `(.L_x_33) ;  /* 0x00000000000c0947 */ /* 0x014ff40003800000 */
[----:B------:R-:W-:-:S04]  /*1d50*/  SHF.L.U32 R3, R12, 0x1f, RZ ;  /* 0x0000001f0c037819 */ /* 0x000fc800000006ff */
[----:B------:R-:W2:Y:S02]  /*1d60*/  SYNCS.PHASECHK.TRANS64.TRYWAIT P0, [UR17+0x18], R3 ;  /* 0x00001803ff0075a7 */ /* 0x000ea40008001111 */
[----:B--2---:R-:W-:Y:S05]  /*1d70*/  @!P0 BRA `(.L_x_34) ;  /* 0x0000007800448947 */ /* 0x004fea0003800000 */
.L_x_33:
[----:B------:R2:W-:Y:S01]  /*1d80*/  @!P3 SYNCS.ARRIVE.TRANS64 RZ, [UR17], R2 ;  /* 0x00000002ffffb9a7 */ /* 0x0005e20008000011 */
[----:B------:R-:W-:-:S04]  /*1d90*/  ULOP3.LUT UR5, UR25, 0x2, URZ, 0xfc, !UPT ;  /* 0x0000000219057892 */ /* 0x000fc8000f8efcff */
[----:B------:R-:W-:-:S09]  /*1da0*/  UISETP.NE.AND UP0, UPT, UR5, 0x2, UPT ;  /* 0x000000020500788c */ /* 0x000fd2000bf05270 */
[----:B------:R-:W-:Y:S05]  /*1db0*/  BRA.U UP0, `(.L_x_35) ;  /* 0x0000000100047547 */ /* 0x000fea000b800000 */
[----:B------:R-:W-:Y:S05]  /*1dc0*/  BPT.TRAP 0x1 ;  /* 0x000000040000795c */ /* 0x000fea0000300000 */
.L_x_35:
[----:B------:R-:W-:Y:S04]  /*1dd0*/  BSSY.RECONVERGENT B0, `(.L_x_36) ;  /* 0x0000003000007945 */ /* 0x000fe80003800200 */
[----:B------:R-:W-:Y:S05]  /*1de0*/  @P2 BRA `(.L_x_37) ;  /* 0x0000000000042947 */ /* 0x000fea0003800000 */
[----:B------:R-:W-:Y:S05]  /*1df0*/  BPT.TRAP 0x1 ;  /* 0x000000040000795c */ /* 0x000fea0000300000 */
.L_x_37:
[----:B------:R-:W-:Y:S05]  /*1e00*/  BSYNC.RECONVERGENT B0 ;  /* 0x0000000000007941 */ /* 0x000fea0003800200 */
.L_x_36:
[----:B------:R-:W-:Y:S02]  /*1e10*/  UIADD3 UR5, UPT, UPT, UR4, 0x1, URZ ;  /* 0x0000000104057890 */ /* 0x000fe4000fffe0ff */
[----:B------:R-:W-:Y:S02]  /*1e20*/  ULEA UR16, UR4, UR24, 0xc ;  /* 0x0000001804107291 */ /* 0x000fe4000f8e60ff */
[----:B------:R-:W-:Y:S02]  /*1e30*/  UISETP.NE.AND UP0, UPT, UR5, 0x3, UPT ;  /* 0x000000030500788c */ /* 0x000fe4000bf05270 */
[----:B------:R-:W-:Y:S02]  /*1e40*/  UIADD3 UR22, UP1, UPT, UR28, 0x80, URZ ;  /* 0x000000801c167890 */ /* 0x000fe4000ff3e0ff */
[----:B------:R-:W-:Y:S02]  /*1e50*/  USEL UR8, URZ, 0x1, UP0 ;  /* 0x00000001ff087887 */ /* 0x000fe40008000000 */
[----:B------:R-:W-:-:S02]  /*1e60*/  USEL UR5, UR5, URZ, UP0 ;  /* 0x000000ff05057287 */ /* 0x000fc40008000000 */
[----:B------:R-:W-:Y:S02]  /*1e70*/  UIADD3 UR14, UP0, UPT, UR28, 0x180, URZ ;  /* 0x000001801c0e7890 */ /* 0x000fe4000ff1e0ff */
[----:B------:R-:W-:Y:S01]  /*1e80*/  LOP3.LUT R12, R12, UR8, RZ, 0x3c, !PT ;  /* 0x000000080c0c7c12 */ /* 0x000fe2000f8e3cff */
[----:B------:R-:W-:Y:S02]  /*1e90*/  ULEA UR7, UR5, UR6, 0x3 ;  /* 0x0000000605077291 */ /* 0x000fe4000f8e18ff */
[----:B------:R-:W-:Y:S01]  /*1ea0*/  ULEA UR8, UR4, UR6, 0xe ;  /* 0x0000000604087291 */ /* 0x000fe2000f8e70ff */
[----:B-1----:R-:W-:Y:S01]  /*1eb0*/  SHF.L.U32 R0, R12, 0x1f, RZ ;  /* 0x0000001f0c007819 */ /* 0x002fe200000006ff */
[----:B------:R-:W-:Y:S02]  /*1ec0*/  USHF.L.U32 UR18, UR13, 0x6, URZ ;  /* 0x000000060d127899 */ /* 0x000fe400080006ff */
[----:B------:R-:W-:Y:S02]  /*1ed0*/  UIADD3 UR16, UPT, UPT, UR6, 0x6400, UR16 ;  /* 0x0000640006107890 */ /* 0x000fe4000fffe010 */
[----:B------:R-:W-:Y:S01]  /*1ee0*/  UIADD3.X UR23, UPT, UPT, URZ, UR29, URZ, UP1, !UPT ;  /* 0x0000001dff177290 */ /* 0x000fe20008ffe4ff */
[----:B------:R3:W4:Y:S01]  /*1ef0*/  SYNCS.PHASECHK.TRANS64.TRYWAIT P0, [UR7+0x18], R0 ;  /* 0x00001800ff0075a7 */ /* 0x0007220008001107 */
[----:B------:R-:W-:-:S02]  /*1f00*/  UIADD3 UR8, UPT, UPT, UR8, 0x9400, URZ ;  /* 0x0000940008087890 */ /* 0x000fc4000fffe0ff */
[----:B------:R-:W-:Y:S01]  /*1f10*/  UIADD3.X UR15, UPT, UPT, URZ, UR29, URZ, UP0, !UPT ;  /* 0x0000001dff0f7290 */ /* 0x000fe200087fe4ff */
[----:B------:R-:W-:Y:S01]  /*1f20*/  UMOV UR7, 0x30000 ;  /* 0x0003000000077882 */ /* 0x000fe20000000000 */
[----:B------:R-:W-:Y:S01]  /*1f30*/  UMOV UR30, 0x0 ;  /* 0x00000000001e7882 */ /* 0x000fe20000000000 */
[----:B------:R-:W-:Y:S01]  /*1f40*/  UMOV UR31, 0x10000000 ;  /* 0x10000000001f7882 */ /* 0x000fe20000000000 */
[----:B------:R-:W-:Y:S01]  /*1f50*/  UMOV UR19, UR35 ;  /* 0x0000002300137c82 */ /* 0x000fe20008000000 */
[----:B------:R-:W-:Y:S01]  /*1f60*/  UMOV UR20, UR36 ;  /* 0x0000002400147c82 */ /* 0x000fe20008000000 */
[----:B------:R-:W-:Y:S01]  /*1f70*/  UMOV UR12, UR36 ;  /* 0x00000024000c7c82 */ /* 0x000fe20008000000 */
[----:B------:R-:W-:Y:S01]  /*1f80*/  UMOV UR9, UR17 ;  /* 0x0000001100097c82 */ /* 0x000fe20008000000 */
[----:B------:R-:W-:Y:S01]  /*1f90*/  UMOV UR10, UR18 ;  /* 0x00000012000a7c82 */ /* 0x000fe20008000000 */
[----:B------:R3:W-:Y:S01]  /*1fa0*/  UTMALDG.3D.MULTICAST [UR16], [UR22], UR7, desc[UR30] ;  /* 0x00001e10160073b4 */ /* 0x0007e20008011807 */
[----:B------:R-:W-:Y:S01]  /*1fb0*/  UIADD3 UR13, UPT, UPT, UR13, 0x1, URZ ;  /* 0x000000010d0d7890 */ /* 0x000fe2000fffe0ff */
[----:B------:R-:W-:-:S03]  /*1fc0*/  UMOV UR4, UR5 ;  /* 0x0000000500047c82 */ /* 0x000fc60008000000 */
[----:B------:R-:W-:Y:S01]  /*1fd0*/  UISETP.NE.AND UP0, UPT, UR13, UR26, UPT ;  /* 0x0000001a0d00728c */ /* 0x000fe2000bf05270 */
[----:B------:R3:W-:Y:S08]  /*1fe0*/  UTMALDG.3D [UR8], [UR14], desc[UR30] ;  /* 0x00001e080e0075b4 */ /* 0x0007f00008011000 */
[----:B---3--:R-:W-:Y:S05]  /*1ff0*/  BRA.U UP0, `(.L_x_38) ;  /* 0xfffffffd00487547 */ /* 0x008fea000b83ffff */
.L_x_32:
[C---:B------:R-:W-:Y:S01]  /*2000*/  LEA R3, R11.reuse, UR6, 0x3 ;  /* 0x000000060b037c11 */ /* 0x040fe2000f8e18ff */
[----:B------:R-:W-:Y:S01]  /*2010*/  NOP ;  /* 0x0000000000007918 */ /* 0x000fe20000000000 */
[----:B-1----:R-:W-:Y:S02]  /*2020*/  SHF.L.U32 R0, R10, 0x1f, RZ ;  /* 0x0000001f0a007819 */ /* 0x002fe400000006ff */
[----:B------:R-:W-:Y:S02]  /*2030*/  LEA R4, R11, UR6, 0x4 ;  /* 0x000000060b047c11 */ /* 0x000fe4000f8e20ff */
[----:B--2-4-:R-:W1:Y:S02]  /*2040*/  SYNCS.PHASECHK.TRANS64.TRYWAIT P0, [R3+URZ+0x80], R0 ;  /* 0x00008000030075a7 */ /* 0x014e6400080011ff */
[----:B-1----:R-:W-:Y:S05]  /*2050*/  @!P0 BRA `(.L_x_39) ;  /* 0x0000007400a48947 */ /* 0x002fea0003800000 */
.L_x_134:
[----:B------:R-:W2:Y:S01]  /*2060*/  LDS.128 R4, [R4+0x110] ;  /* 0x0001100004047984 */ /* 0x000ea20000000c00 */
[----:B------:R-:W-:Y:S01]  /*2070*/  UISETP.GE.AND UP0, UPT, UR42, 0x1, UPT ;  /* 0x000000012a00788c */ /* 0x000fe2000bf06270 */
[----:B------:R-:W-:Y:S01]  /*2080*/  @!PT LDS RZ, [RZ] ;  /* 0x00000000fffff984 */ /* 0x000fe20000000800 */
[----:B------:R-:W-:Y:S01]  /*2090*/  @!PT LDS RZ, [RZ] ;  /* 0x00000000fffff984 */ /* 0x000fe20000000800 */
[----:B------:R-:W-:Y:S01]  /*20a0*/  @!PT LDS RZ, [RZ] ;  /* 0x00000000fffff984 */ /* 0x000fe20000000800 */
[----:B------:R-:W-:Y:S01]  /*20b0*/  @!PT LDS RZ, [RZ] ;  /* 0x00000000fffff984 */ /* 0x000fe20000000800 */
[----:B------:R3:W-:Y:S06]  /*20c0*/  MEMBAR.ALL.CTA ;  /* 0x0000000000007992 */ /* 0x0007ec0000008000 */
[----:B---3--:R-:W3:Y:S01]  /*20d0*/  FENCE.VIEW.ASYNC.S ;  /* 0x00000000000073c6 */ /* 0x008ee20000000000 */
[----:B--2---:R-:W-:-:S13]  /*20e0*/  LOP3.LUT P0, RZ, R6, 0x1, RZ, 0xc0, !PT ;  /* 0x0000000106ff7812 */ /* 0x004fda000780c0ff */
[----:B---3--:R-:W-:Y:S01]  /*20f0*/  VOTEU.ANY UP1, P0 ;  /* 0x0000000000ff7886 */ /* 0x008fe20000020100 */
[----:B------:R-:W-:-:S13]  /*2100*/  PLOP3.LUT P0, PT, PT, PT, UP1, 0x80, 0x8 ;  /* 0x000000000008781c */ /* 0x000fda0003f0f018 */
[----:B-1----:R-:W-:Y:S02]  /*2110*/  @P0 LOP3.LUT R0, R5, 0xffff, RZ, 0xc0, !PT ;  /* 0x0000ffff05000812 */ /* 0x002fe400078ec0ff */
[----:B------:R-:W-:Y:S02]  /*2120*/  @P0 MOV R2, R4 ;  /* 0x0000000400020202 */ /* 0x000fe40000000f00 */
[----:B------:R-:W-:Y:S01]  /*2130*/  @P0 R2UR UR7, R0 ;  /* 0x00000000000702ca */ /* 0x000fe200000e0000 */
[----:B------:R-:W-:Y:S01]  /*2140*/  VIADD R0, R3, 0x90 ;  /* 0x0000009003007836 */ /* 0x000fe20000000000 */
[----:B------:R-:W-:Y:S02]  /*2150*/  @P0 SHF.R.U32.HI R4, RZ, 0x10, R5 ;  /* 0x00000010ff040819 */ /* 0x000fe40000011605 */
[----:B------:R-:W-:Y:S02]  /*2160*/  @P0 R2UR UR8, R2 ;  /* 0x00000000020802ca */ /* 0x000fe400000e0000 */
[----:B------:R-:W-:-:S02]  /*2170*/  PRMT R0, RZ, 0x654, R0 ;  /* 0x00000654ff007816 */ /* 0x000fc40000000000 */
[----:B------:R-:W-:Y:S02]  /*2180*/  @P0 R2UR UR4, R4 ;  /* 0x00000000040402ca */ /* 0x000fe400000e0000 */
[----:B------:R1:W-:Y:S03]  /*2190*/  SYNCS.ARRIVE.TRANS64.RED.A1T0 RZ, [R0+URZ], RZ ;  /* 0x000000ff00ff79a7 */ /* 0x0003e600081004ff */
[----:B------:R-:W-:-:S04]  /*21a0*/  @UP1 UMOV UR27, UR7 ;  /* 0x00000007001b1c82 */ /* 0x000fc80008000000 */
[----:B------:R-:W-:-:S04]  /*21b0*/  @UP1 UMOV UR37, UR8 ;  /* 0x0000000800251c82 */ /* 0x000fc80008000000 */
[----:B------:R-:W-:Y:S01]  /*21c0*/  @UP1 UMOV UR36, UR4 ;  /* 0x0000000400241c82 */ /* 0x000fe20008000000 */
[----:B------:R-:W-:Y:S05]  /*21d0*/  BRA.U !UP0, `(.L_x_40) ;  /* 0x0000000108d47547 */ /* 0x000fea000b800000 */
[----:B------:R-:W2:Y:S01]  /*21e0*/  LDCU.128 UR12, c[0x0][0xb10] ;  /* 0x00016200ff0c77ac */ /* 0x000ea20008000c00 */
[----:B------:R-:W3:Y:S01]  /*21f0*/  LDCU UR26, c[0x0][0xb20] ;  /* 0x00016400ff1a77ac */ /* 0x000ee20008000800 */
[----:B------:R-:W4:Y:S01]  /*2200*/  LDCU UR20, c[0x0][0xb0c] ;  /* 0x00016180ff1477ac */ /* 0x000f220008000800 */
[----:B------:R-:W1:Y:S01]  /*2210*/  LDCU.64 UR10, c[0x0][0xb28] ;  /* 0x00016500ff0a77ac */ /* 0x000e620008000a00 */
[----:B------:R-:W-:Y:S02]  /*2220*/  UISETP.NE.AND UP3, UPT, UR42, 0x1, UPT ;  /* 0x000000012a00788c */ /* 0x000fe4000bf65270 */
[----:B--2---:R-:W-:Y:S02]  /*2230*/  UIMAD.WIDE.U32 UR16, UR38, UR15, URZ ;  /* 0x0000000f261072a5 */ /* 0x004fe4000f8e00ff */
[----:B------:R-:W-:Y:S02]  /*2240*/  UIMAD.WIDE.U32 UR8, UR39, UR12, URZ ;  /* 0x0000000c270872a5 */ /* 0x000fe4000f8e00ff */
[----:B------:R-:W-:-:S02]  /*2250*/  UISETP.NE.AND UP0, UPT, UR14, 0x1, UPT ;  /* 0x000000010e00788c */ /* 0x000fc4000bf05270 */
[----:B------:R-:W-:Y:S01]  /*2260*/  UIMAD.WIDE.U32 UR22, UR27, UR15, URZ ;  /* 0x0000000f1b1672a5 */ /* 0x000fe2000f8e00ff */
[----:B------:R-:W-:Y:S02]  /*2270*/  UMOV UR16, UR17 ;  /* 0x0000001100107c82 */ /* 0x000fe40008000000 */
[----:B------:R-:W-:Y:S01]  /*2280*/  UMOV UR8, UR9 ;  /* 0x0000000900087c82 */ /* 0x000fe20008000000 */
[----:B---3--:R-:W-:Y:S02]  /*2290*/  USHF.R.U32.HI UR16, URZ, UR26, UR16 ;  /* 0x0000001aff107299 */ /* 0x008fe40008011610 */
[----:B----4-:R-:W-:Y:S02]  /*22a0*/  UISETP.NE.AND UP2, UPT, UR20, 0x1, UPT ;  /* 0x000000011400788c */ /* 0x010fe4000bf45270 */
[----:B------:R-:W-:Y:S02]  /*22b0*/  USHF.R.U32.HI UR8, URZ, UR13, UR8 ;  /* 0x0000000dff087299 */ /* 0x000fe40008011608 */
[----:B------:R-:W-:-:S02]  /*22c0*/  USEL UR7, UR38, UR16, !UP0 ;  /* 0x0000001026077287 */ /* 0x000fc4000c000000 */
[----:B------:R-:W-:Y:S02]  /*22d0*/  USEL UR8, UR39, UR8, !UP2 ;  /* 0x0000000827087287 */ /* 0x000fe4000d000000 */
[----:B-1----:R-:W-:Y:S01]  /*22e0*/  UIMAD.WIDE.U32 UR16, UR7, UR10, URZ ;  /* 0x0000000a071072a5 */ /* 0x002fe2000f8e00ff */
[----:B------:R-:W-:Y:S01]  /*22f0*/  UMOV UR4, UR23 ;  /* 0x0000001700047c82 */ /* 0x000fe20008000000 */
[----:B------:R-:W-:Y:S02]  /*2300*/  UIMAD.WIDE.U32 UR18, UR37, UR12, URZ ;  /* 0x0000000c251272a5 */ /* 0x000fe4000f8e00ff */
[----:B------:R-:W-:-:S03]  /*2310*/  UIMAD.WIDE.U32 UR22, UR8, UR10, URZ ;  /* 0x0000000a081672a5 */ /* 0x000fc6000f8e00ff */
[----:B------:R-:W-:Y:S01]  /*2320*/  UMOV UR16, UR17 ;  /* 0x0000001100107c82 */ /* 0x000fe20008000000 */
[----:B------:R-:W-:Y:S02]  /*2330*/  USHF.R.U32.HI UR4, URZ, UR26, UR4 ;  /* 0x0000001aff047299 */ /* 0x000fe40008011604 */
[----:B------:R-:W-:Y:S01]  /*2340*/  @UP3 USHF.R.U32.HI UR7, URZ, UR11, UR16 ;  /* 0x0000000bff073299 */ /* 0x000fe20008011610 */
[----:B------:R-:W-:Y:S01]  /*2350*/  UMOV UR18, UR19 ;  /* 0x0000001300127c82 */ /* 0x000fe20008000000 */
[----:B------:R-:W-:Y:S01]  /*2360*/  UMOV UR22, UR23 ;  /* 0x0000001700167c82 */ /* 0x000fe20008000000 */
[----:B------:R-:W-:Y:S02]  /*2370*/  USHF.R.U32.HI UR13, URZ, UR13, UR18 ;  /* 0x0000000dff0d7299 */ /* 0x000fe40008011612 */
[----:B------:R-:W-:Y:S02]  /*2380*/  USEL UR4, UR27, UR4, !UP0 ;  /* 0x000000041b047287 */ /* 0x000fe4000c000000 */
[----:B------:R-:W-:-:S02]  /*2390*/  @UP3 USHF.R.U32.HI UR8, URZ, UR11, UR22 ;  /* 0x0000000bff083299 */ /* 0x000fc40008011616 */
[----:B------:R-:W-:Y:S02]  /*23a0*/  UIMAD UR9, UR42, UR7, URZ ;  /* 0x000000072a0972a4 */ /* 0x000fe4000f8e02ff */
[----:B------:R-:W-:Y:S02]  /*23b0*/  USEL UR7, UR37, UR13, !UP2 ;  /* 0x0000000d25077287 */ /* 0x000fe4000d000000 */
[----:B------:R-:W-:Y:S02]  /*23c0*/  UIMAD UR12, UR42, UR8, URZ ;  /* 0x000000082a0c72a4 */ /* 0x000fe4000f8e02ff */
[----:B------:R-:W-:Y:S02]  /*23d0*/  UISETP.GE.AND UP0, UPT, UR4, UR9, UPT ;  /* 0x000000090400728c */ /* 0x000fe4000bf06270 */
[----:B------:R-:W-:Y:S02]  /*23e0*/  UIMAD.WIDE.U32 UR16, UR4, UR10, URZ ;  /* 0x0000000a041072a5 */ /* 0x000fe4000f8e00ff */
[----:B------:R-:W-:-:S02]  /*23f0*/  UISETP.GE.OR UP0, UPT, UR7, UR12, UP0 ;  /* 0x0000000c0700728c */ /* 0x000fc40008706670 */
        /* <DEDUP_REMOVED lines=19> */
.L_x_40:
[----:B------:R-:W2:Y:S02]  /*2530*/  LDCU UR4, c[0x0][0xb30] ;  /* 0x00016600ff0477ac */ /* 0x000ea40008000800 */
[----:B--2---:R-:W-:-:S09]  /*2540*/  UISETP.NE.AND UP0, UPT, UR4, 0x1, UPT ;  /* 0x000000010400788c */ /* 0x004fd2000bf05270 */
[----:B------:R-:W-:Y:S05]  /*2550*/  BRA.U UP0, `(.L_x_41) ;  /* 0x0000000100447547 */ /* 0x000fea000b800000 */
[----:B------:R-:W2:Y:S01]  /*2560*/  LDCU.128 UR12, c[0x0][0xb10] ;  /* 0x00016200ff0c77ac */ /* 0x000ea20008000c00 */
[----:B------:R-:W3:Y:S01]  /*2570*/  LDCU UR16, c[0x0][0xb0c] ;  /* 0x00016180ff1077ac */ /* 0x000ee20008000800 */
[----:B------:R-:W4:Y:S01]  /*2580*/  LDCU UR17, c[0x0][0xb20] ;  /* 0x00016400ff1177ac */ /* 0x000f220008000800 */
[----:B--2---:R-:W-:Y:S02]  /*2590*/  UIMAD.WIDE.U32 UR10, UR37, UR12, URZ ;  /* 0x0000000c250a72a5 */ /* 0x004fe4000f8e00ff */
[----:B------:R-:W-:Y:S02]  /*25a0*/  UIMAD.WIDE.U32 UR8, UR27, UR15, URZ ;  /* 0x0000000f1b0872a5 */ /* 0x000fe4000f8e00ff */
[----:B---3--:R-:W-:Y:S02]  /*25b0*/  UISETP.NE.AND UP2, UPT, UR16, 0x1, UPT ;  /* 0x000000011000788c */ /* 0x008fe4000bf45270 */
[----:B------:R-:W-:Y:S01]  /*25c0*/  UISETP.NE.AND UP0, UPT, UR14, 0x1, UPT ;  /* 0x000000010e00788c */ /* 0x000fe2000bf05270 */
[----:B------:R-:W-:-:S02]  /*25d0*/  UMOV UR7, UR11 ;  /* 0x0000000b00077c82 */ /* 0x000fc40008000000 */
[----:B------:R-:W-:Y:S01]  /*25e0*/  UMOV UR4, UR9 ;  /* 0x0000000900047c82 */ /* 0x000fe20008000000 */
[----:B------:R-:W-:Y:S02]  /*25f0*/  USHF.R.U32.HI UR7, URZ, UR13, UR7 ;  /* 0x0000000dff077299 */ /* 0x000fe40008011607 */
[----:B----4-:R-:W-:Y:S02]  /*2600*/  USHF.R.U32.HI UR4, URZ, UR17, UR4 ;  /* 0x00000011ff047299 */ /* 0x010fe40008011604 */
[----:B------:R-:W-:Y:S02]  /*2610*/  USEL UR7, UR37, UR7, !UP2 ;  /* 0x0000000725077287 */ /* 0x000fe4000d000000 */
[----:B------:R-:W-:-:S04]  /*2620*/  USEL UR4, UR27, UR4, !UP0 ;  /* 0x000000041b047287 */ /* 0x000fc8000c000000 */
[----:B------:R-:W-:Y:S02]  /*2630*/  UIADD3 UR8, UPT, UPT, UR7, -UR4, URZ ;  /* 0x8000000407087290 */ /* 0x000fe4000fffe0ff */
[----:B------:R-:W-:Y:S02]  /*2640*/  UIADD3 UR4, UPT, UPT, -UR7, UR4, URZ ;  /* 0x0000000407047290 */ /* 0x000fe4000fffe1ff */
[----:B------:R-:W-:Y:S02]  /*2650*/  UIMAD UR27, UR8, UR14, UR27 ;  /* 0x0000000e081b72a4 */ /* 0x000fe4000f8e021b */
[----:B------:R-:W-:-:S12]  /*2660*/  UIMAD UR37, UR4, UR16, UR37 ;  /* 0x00000010042572a4 */ /* 0x000fd8000f8e0225 */
.L_x_41:
[----:B------:R-:W-:Y:S01]  /*2670*/  VIADD R11, R11, 0x1 ;  /* 0x000000010b0b7836 */ /* 0x000fe20000000000 */
[----:B------:R-:W-:Y:S02]  /*2680*/  R2UR UR7, R77 ;  /* 0x000000004d0772ca */ /* 0x000fe400000e0000 */
[----:B------:R-:W-:Y:S02]  /*2690*/  R2UR UR4, R76 ;  /* 0x000000004c0472ca */ /* 0x000fe400000e0000 */
[C---:B------:R-:W-:Y:S02]  /*26a0*/  ISETP.NE.AND P0, PT, R11.reuse, 0x2, PT ;  /* 0x000000020b00780c */ /* 0x040fe40003f05270 */
[----:B------:R-:W-:Y:S02]  /*26b0*/  PLOP3.LUT P1, PT, PT, PT, PT, 0x80, 0x8 ;  /* 0x000000000008781c */ /* 0x000fe40003f2f070 */
[----:B-1----:R-:W-:Y:S02]  /*26c0*/  SEL R0, RZ, 0x1, P0 ;  /* 0x00000001ff007807 */ /* 0x002fe40000000000 */
[----:B------:R-:W-:-:S02]  /*26d0*/  SEL R11, R11, RZ, P0 ;  /* 0x000000ff0b0b7207 */ /* 0x000fc40000000000 */
[----:B------:R-:W-:Y:S01]  /*26e0*/  LOP3.LUT R10, R10, R0, RZ, 0x3c, !PT ;  /* 0x000000000a0a7212 */ /* 0x000fe200078e3cff */
[----:B------:R-:W-:Y:S02]  /*26f0*/  UIADD3 UR16, UPT, UPT, UR37, UR7, URZ ;  /* 0x0000000725107290 */ /* 0x000fe4000fffe0ff */
[----:B------:R-:W-:Y:S01]  /*2700*/  UIADD3 UR20, UPT, UPT, UR27, UR4, URZ ;  /* 0x000000041b147290 */ /* 0x000fe2000fffe0ff */
[----:B------:R-:W-:Y:S11]  /*2710*/  BRA.U UP1, `(.L_x_42) ;  /* 0xfffffff1013c7547 */ /* 0x000ff6000b83ffff */
[----:B------:R-:W-:Y:S01]  /*2720*/  UIADD3 UR6, UPT, UPT, UR6, 0x18, URZ ;  /* 0x0000001806067890 */ /* 0x000fe2000fffe0ff */
[----:B------:R-:W-:-:S03]  /*2730*/  SHF.L.U32 R2, R12, 0x1f, RZ ;  /* 0x0000001f0c027819 */ /* 0x000fc600000006ff */
[----:B------:R-:W-:-:S09]  /*2740*/  ULEA UR4, UR5, UR6, 0x3 ;  /* 0x0000000605047291 */ /* 0x000fd2000f8e18ff */
[----:B------:R-:W1:Y:S02]  /*2750*/  SYNCS.PHASECHK.TRANS64.TRYWAIT P0, [UR4], R2 ;  /* 0x00000002ff0075a7 */ /* 0x000e640008001104 */
[----:B-1----:R-:W-:Y:S05]  /*2760*/  @!P0 BRA `(.L_x_43) ;  /* 0x0000006c00f48947 */ /* 0x002fea0003800000 */
.L_x_136:
[----:B------:R-:W-:-:S04]  /*2770*/  UIADD3 UR4, UPT, UPT, UR5, 0x1, URZ ;  /* 0x0000000105047890 */ /* 0x000fc8000fffe0ff */
[----:B------:R-:W-:-:S04]  /*2780*/  UISETP.NE.AND UP0, UPT, UR4, 0x3, UPT ;  /* 0x000000030400788c */ /* 0x000fc8000bf05270 */
[----:B------:R-:W-:Y:S02]  /*2790*/  USEL UR7, URZ, 0x1, UP0 ;  /* 0x00000001ff077887 */ /* 0x000fe40008000000 */
[----:B------:R-:W-:-:S04]  /*27a0*/  USEL UR4, UR4, URZ, UP0 ;  /* 0x000000ff04047287 */ /* 0x000fc80008000000 */
[----:B------:R-:W-:Y:S01]  /*27b0*/  ULEA UR5, UR4, UR6, 0x3 ;  /* 0x0000000604057291 */ /* 0x000fe2000f8e18ff */
[----:B------:R-:W-:-:S04]  /*27c0*/  LOP3.LUT R12, R12, UR7, RZ, 0x3c, !PT ;  /* 0x000000070c0c7c12 */ /* 0x000fc8000f8e3cff */
[----:B-1----:R-:W-:-:S04]  /*27d0*/  SHF.L.U32 R2, R12, 0x1f, RZ ;  /* 0x0000001f0c027819 */ /* 0x002fc800000006ff */
[----:B------:R-:W1:Y:S02]  /*27e0*/  SYNCS.PHASECHK.TRANS64.TRYWAIT P0, [UR5], R2 ;  /* 0x00000002ff0075a7 */ /* 0x000e640008001105 */
[----:B-1----:R-:W-:Y:S05]  /*27f0*/  @!P0 BRA `(.L_x_44) ;  /* 0x0000006c00e88947 */ /* 0x002fea0003800000 */
.L_x_138:
[----:B------:R-:W-:-:S04]  /*2800*/  UIADD3 UR4, UPT, UPT, UR4, 0x1, URZ ;  /* 0x0000000104047890 */ /* 0x000fc8000fffe0ff */
[----:B------:R-:W-:-:S04]  /*2810*/  UISETP.NE.AND UP0, UPT, UR4, 0x3, UPT ;  /* 0x000000030400788c */ /* 0x000fc8000bf05270 */
[----:B------:R-:W-:Y:S02]  /*2820*/  USEL UR5, URZ, 0x1, UP0 ;  /* 0x00000001ff057887 */ /* 0x000fe40008000000 */
[----:B------:R-:W-:-:S04]  /*2830*/  USEL UR4, UR4, URZ, UP0 ;  /* 0x000000ff04047287 */ /* 0x000fc80008000000 */
[----:B------:R-:W-:Y:S01]  /*2840*/  ULEA UR4, UR4, UR6, 0x3 ;  /* 0x0000000604047291 */ /* 0x000fe2000f8e18ff */
[----:B-1----:R-:W-:-:S04]  /*2850*/  LOP3.LUT R2, R12, UR5, RZ, 0x3c, !PT ;  /* 0x000000050c027c12 */ /* 0x002fc8000f8e3cff */
[----:B------:R-:W-:Y:S01]  /*2860*/  SHF.L.U32 R2, R2, 0x1f, RZ ;  /* 0x0000001f02027819 */ /* 0x000fe200000006ff */
[----:B------:R-:W-:-:S07]  /*2870*/  IMAD.U32 R0, RZ, RZ, UR4 ;  /* 0x00000004ff007e24 */ /* 0x000fce000f8e00ff */
.L_x_45:
[----:B-1----:R1:W2:Y:S02]  /*2880*/  SYNCS.PHASECHK.TRANS64.TRYWAIT P0, [R0+URZ], R2 ;  /* 0x00000002000075a7 */ /* 0x0022a400080011ff */
[----:B--2---:R-:W-:Y:S05]  /*2890*/  @!P0 NANOSLEEP.SYNCS 0x989680 ;  /* 0x009896800000895d */ /* 0x004fea0003900000 */
[----:B------:R-:W2:Y:S02]  /*28a0*/  @!P0 SYNCS.PHASECHK.TRANS64 P0, [R0+URZ], R2 ;  /* 0x00000002000085a7 */ /* 0x000ea400080010ff */
[----:B--2---:R-:W-:Y:S05]  /*28b0*/  @P0 EXIT ;  /* 0x000000000000094d */ /* 0x004fea0003800000 */
[----:B------:R-:W-:Y:S05]  /*28c0*/  BRA `(.L_x_45) ;  /* 0xfffffffc00ec7947 */ /* 0x000fea000383ffff */
.L_x_22:
[----:B------:R-:W-:-:S04]  /*28d0*/  UISETP.NE.AND UP0, UPT, UR45, URZ, UPT ;  /* 0x000000ff2d00728c */ /* 0x000fc8000bf05270 */
[----:B------:R-:W-:-:S09]  /*28e0*/  UISETP.NE.OR UP0, UPT, UR17, 0x1, UP0 ;  /* 0x000000011100788c */ /* 0x000fd20008705670 */
[----:B------:R-:W-:Y:S05]  /*28f0*/  BRA.U UP0, `(.L_x_46) ;  /* 0x0000000500487547 */ /* 0x000fea000b800000 */
[----:B------:R-:W-:Y:S01]  /*2900*/  ISETP.GE.U32.AND P2, PT, R0, 0x2, PT ;  /* 0x000000020000780c */ /* 0x000fe20003f46070 */
[----:B------:R-:W-:Y:S01]  /*2910*/  IMAD.MOV.U32 R12, RZ, RZ, 0x1 ;  /* 0x00000001ff0c7424 */ /* 0x000fe200078e00ff */
[----:B------:R-:W-:Y:S02]  /*2920*/  CS2R R10, SRZ ;  /* 0x00000000000a7805 */ /* 0x000fe4000001ff00 */
[----:B------:R-:W-:Y:S01]  /*2930*/  CS2R R8, SRZ ;  /* 0x0000000000087805 */ /* 0x000fe2000001ff00 */
[----:B------:R-:W-:Y:S01]  /*2940*/  UMOV UR6, 0x400 ;  /* 0x0000040000067882 */ /* 0x000fe20000000000 */
[----:B------:R-:W-:Y:S01]  /*2950*/  UMOV UR5, URZ ;  /* 0x000000ff00057c82 */ /* 0x000fe20008000000 */
[----:B------:R-:W-:-:S12]  /*2960*/  ULEA UR6, UR45, UR6, 0x18 ;  /* 0x000000062d067291 */ /* 0x000fd8000f8ec0ff */
.L_x_50:
[----:B------:R-:W-:Y:S02]  /*2970*/  LEA R2, R8, UR6, 0x3 ;  /* 0x0000000608027c11 */ /* 0x000fe4000f8e18ff */
[----:B------:R-:W-:-:S03]  /*2980*/  SHF.L.U32 R4, R9, 0x1f, RZ ;  /* 0x0000001f09047819 */ /* 0x000fc600000006ff */
[----:B------:R-:W-:Y:S01]  /*2990*/  VIADD R5, R2, 0xf0 ;  /* 0x000000f002057836 */ /* 0x000fe20000000000 */
[----:B------:R-:W1:Y:S02]  /*29a0*/  SYNCS.PHASECHK.TRANS64.TRYWAIT P0, [R2+URZ+0xe0], R4 ;  /* 0x0000e004020075a7 */ /* 0x000e6400080011ff */
[----:B-1----:R-:W-:Y:S05]  /*29b0*/  @!P0 BRA `(.L_x_47) ;  /* 0x0000006c00908947 */ /* 0x002fea0003800000 */
.L_x_139:
[----:B------:R-:W-:Y:S01]  /*29c0*/  ULEA UR4, UR5, UR6, 0x3 ;  /* 0x0000000605047291 */ /* 0x000fe2000f8e18ff */
[----:B-1----:R-:W-:Y:S01]  /*29d0*/  PRMT R2, RZ, 0x654, R5 ;  /* 0x00000654ff027816 */ /* 0x002fe20000000005 */
[----:B------:R-:W-:Y:S01]  /*29e0*/  @!P2 IMAD.MOV.U32 R4, RZ, RZ, 0x10 ;  /* 0x00000010ff04a424 */ /* 0x000fe200078e00ff */
[----:B------:R-:W-:Y:S01]  /*29f0*/  SHF.L.U32 R5, R12, 0x1f, RZ ;  /* 0x0000001f0c057819 */ /* 0x000fe200000006ff */
[----:B------:R-:W-:Y:S01]  /*2a00*/  UIADD3 UR7, UPT, UPT, UR4, 0x80, URZ ;  /* 0x0000008004077890 */ /* 0x000fe2000fffe0ff */
[----:B------:R1:W-:Y:S05]  /*2a10*/  SYNCS.ARRIVE.TRANS64.RED.A1T0 RZ, [R2+URZ], RZ ;  /* 0x000000ff02ff79a7 */ /* 0x0003ea00081004ff */
[----:B------:R-:W-:Y:S01]  /*2a20*/  IMAD.U32 R6, RZ, RZ, UR7 ;  /* 0x00000007ff067e24 */ /* 0x000fe2000f8e00ff */
[----:B------:R-:W2:Y:S04]  /*2a30*/  SYNCS.PHASECHK.TRANS64.TRYWAIT P0, [UR4+0x90], R5 ;  /* 0x00009005ff0075a7 */ /* 0x000ea80008001104 */
[----:B------:R-:W-:Y:S01]  /*2a40*/  PRMT R6, R0, 0x654, R6 ;  /* 0x0000065400067816 */ /* 0x000fe20000000006 */
[----:B-12---:R-:W-:Y:S06]  /*2a50*/  @!P0 BRA `(.L_x_48) ;  /* 0x0000006c007c8947 */ /* 0x006fec0003800000 */
.L_x_141:
[----:B------:R-:W-:Y:S01]  /*2a60*/  ULEA UR8, UR5, UR6, 0x4 ;  /* 0x0000000605087291 */ /* 0x000fe2000f8e20ff */
[----:B------:R-:W-:Y:S01]  /*2a70*/  SEL R3, R6, R3, !P2 ;  /* 0x0000000306037207 */ /* 0x000fe20005000000 */
[----:B------:R-:W-:Y:S01]  /*2a80*/  UIADD3 UR9, UPT, UPT, UR4, 0x80, URZ ;  /* 0x0000008004097890 */ /* 0x000fe2000fffe0ff */
[----:B-1----:R-:W-:Y:S01]  /*2a90*/  LEA R2, R11, UR6, 0x3 ;  /* 0x000000060b027c11 */ /* 0x002fe2000f8e18ff */
[----:B------:R-:W-:Y:S01]  /*2aa0*/  UIADD3 UR8, UPT, UPT, UR8, 0x110, URZ ;  /* 0x0000011008087890 */ /* 0x000fe2000fffe0ff */
[----:B------:R1:W-:Y:S01]  /*2ab0*/  @!P2 SYNCS.ARRIVE.TRANS64.RED RZ, [R3+URZ], R4 ;  /* 0x0000000403ffa9a7 */ /* 0x0003e200080004ff */
[----:B------:R-:W-:Y:S01]  /*2ac0*/  UIADD3 UR4, UPT, UPT, UR5, 0x1, URZ ;  /* 0x0000000105047890 */ /* 0x000fe2000fffe0ff */
[----:B------:R-:W-:-:S03]  /*2ad0*/  VIADD R8, R8, 0x1 ;  /* 0x0000000108087836 */ /* 0x000fc60000000000 */
[----:B------:R-:W-:Y:S02]  /*2ae0*/  UISETP.NE.AND UP0, UPT, UR4, 0x2, UPT ;  /* 0x000000020400788c */ /* 0x000fe4000bf05270 */
[----:B------:R-:W-:Y:S01]  /*2af0*/  ISETP.NE.AND P0, PT, R8, 0x2, PT ;  /* 0x000000020800780c */ /* 0x000fe20003f05270 */
[----:B------:R-:W-:Y:S06]  /*2b00*/  UGETNEXTWORKID.BROADCAST [UR8], [UR9] ;  /* 0x00000000080073ca */ /* 0x000fec0008000100 */
[----:B------:R-:W-:Y:S02]  /*2b10*/  USEL UR7, URZ, 0x1, UP0 ;  /* 0x00000001ff077887 */ /* 0x000fe40008000000 */
[----:B------:R-:W-:-:S04]  /*2b20*/  USEL UR5, UR4, URZ, UP0 ;  /* 0x000000ff04057287 */ /* 0x000fc80008000000 */
[----:B------:R-:W-:Y:S02]  /*2b30*/  LOP3.LUT R12, R12, UR7, RZ, 0x3c, !PT ;  /* 0x000000070c0c7c12 */ /* 0x000fe4000f8e3cff */
[----:B-1----:R-:W-:-:S04]  /*2b40*/  SHF.L.U32 R4, R10, 0x1f, RZ ;  /* 0x0000001f0a047819 */ /* 0x002fc800000006ff */
[----:B------:R-:W1:Y:S02]  /*2b50*/  SYNCS.PHASECHK.TRANS64.TRYWAIT P1, [R2+URZ+0x80], R4 ;  /* 0x00008004020075a7 */ /* 0x000e6400080211ff */
[----:B-1----:R-:W-:Y:S05]  /*2b60*/  @!P1 BRA `(.L_x_49) ;  /* 0x0000006c00509947 */ /* 0x002fea0003800000 */
.L_x_142:
[C---:B-1----:R-:W-:Y:S01]  /*2b70*/  LEA R4, R11.reuse, UR6, 0x4 ;  /* 0x000000060b047c11 */ /* 0x042fe2000f8e20ff */
[----:B------:R-:W-:Y:S01]  /*2b80*/  VIADD R2, R2, 0x90 ;  /* 0x0000009002027836 */ /* 0x000fe20000000000 */
[----:B------:R-:W-:Y:S01]  /*2b90*/  SEL R8, R8, RZ, P0 ;  /* 0x000000ff08087207 */ /* 0x000fe20000000000 */
[----:B------:R-:W-:-:S03]  /*2ba0*/  VIADD R11, R11, 0x1 ;  /* 0x000000010b0b7836 */ /* 0x000fc60000000000 */
[----:B------:R-:W1:Y:S01]  /*2bb0*/  LDS.128 R4, [R4+0x110] ;  /* 0x0001100004047984 */ /* 0x000e620000000c00 */
[----:B------:R-:W-:Y:S02]  /*2bc0*/  PRMT R2, RZ, 0x654, R2 ;  /* 0x00000654ff027816 */ /* 0x000fe40000000002 */
[C---:B------:R-:W-:Y:S01]  /*2bd0*/  ISETP.NE.AND P1, PT, R11.reuse, 0x2, PT ;  /* 0x000000020b00780c */ /* 0x040fe20003f25270 */
[----:B------:R-:W-:Y:S01]  /*2be0*/  @!PT LDS RZ, [RZ] ;  /* 0x00000000fffff984 */ /* 0x000fe20000000800 */
[----:B------:R-:W-:Y:S01]  /*2bf0*/  @!PT LDS RZ, [RZ] ;  /* 0x00000000fffff984 */ /* 0x000fe20000000800 */
[----:B------:R-:W-:Y:S01]  /*2c00*/  @!PT LDS RZ, [RZ] ;  /* 0x00000000fffff984 */ /* 0x000fe20000000800 */
[----:B------:R-:W-:Y:S01]  /*2c10*/  @!PT LDS RZ, [RZ] ;  /* 0x00000000fffff984 */ /* 0x000fe20000000800 */
[----:B------:R2:W-:Y:S06]  /*2c20*/  MEMBAR.ALL.CTA ;  /* 0x0000000000007992 */ /* 0x0005ec0000008000 */
[----:B--2---:R-:W2:Y:S01]  /*2c30*/  FENCE.VIEW.ASYNC.S ;  /* 0x00000000000073c6 */ /* 0x004ea20000000000 */
[----:B------:R-:W-:Y:S01]  /*2c40*/  SEL R11, R11, RZ, P1 ;  /* 0x000000ff0b0b7207 */ /* 0x000fe20000800000 */
[----:B--2---:R2:W-:Y:S01]  /*2c50*/  SYNCS.ARRIVE.TRANS64.RED.A1T0 RZ, [R2+URZ], RZ ;  /* 0x000000ff02ff79a7 */ /* 0x0045e200081004ff */
[----:B-1----:R-:W-:-:S02]  /*2c60*/  LOP3.LUT P3, RZ, R6, 0x1, RZ, 0xc0, !PT ;  /* 0x0000000106ff7812 */ /* 0x002fc4000786c0ff */
[----:B------:R-:W-:-:S04]  /*2c70*/  SEL R4, RZ, 0x1, P1 ;  /* 0x00000001ff047807 */ /* 0x000fc80000800000 */
[----:B------:R-:W-:Y:S02]  /*2c80*/  LOP3.LUT R10, R10, R4, RZ, 0x3c, !PT ;  /* 0x000000040a0a7212 */ /* 0x000fe400078e3cff */
[----:B--2---:R-:W-:-:S04]  /*2c90*/  SEL R2, RZ, 0x1, P0 ;  /* 0x00000001ff027807 */ /* 0x004fc80000000000 */
[----:B------:R-:W-:Y:S01]  /*2ca0*/  LOP3.LUT R9, R9, R2, RZ, 0x3c, !PT ;  /* 0x0000000209097212 */ /* 0x000fe200078e3cff */
[----:B------:R-:W-:Y:S06]  /*2cb0*/  @P3 BRA `(.L_x_50) ;  /* 0xfffffffc002c3947 */ /* 0x000fec000383ffff */
[----:B------:R-:W-:Y:S01]  /*2cc0*/  ULEA UR4, UR5, UR6, 0x3 ;  /* 0x0000000605047291 */ /* 0x000fe2000f8e18ff */
[----:B------:R-:W-:-:S08]  /*2cd0*/  SHF.L.U32 R2, R12, 0x1f, RZ ;  /* 0x0000001f0c027819 */ /* 0x000fd000000006ff */
[----:B------:R-:W1:Y:S02]  /*2ce0*/  SYNCS.PHASECHK.TRANS64 P0, [UR4+0x90], R2 ;  /* 0x00009002ff0075a7 */ /* 0x000e640008001004 */
[----:B-1----:R-:W-:Y:S05]  /*2cf0*/  @P0 BRA `(.L_x_51) ;  /* 0x0000000000080947 */ /* 0x002fea0003800000 */
[----:B------:R-:W1:Y:S02]  /*2d00*/  SYNCS.PHASECHK.TRANS64.TRYWAIT P0, [UR4+0x90], R2 ;  /* 0x00009002ff0075a7 */ /* 0x000e640008001104 */
[----:B-1----:R-:W-:Y:S05]  /*2d10*/  @!P0 BRA `(.L_x_52) ;  /* 0x0000006800f88947 */ /* 0x002fea0003800000 */
.L_x_51:
[----:B------:R-:W-:-:S04]  /*2d20*/  UIADD3 UR7, UPT, UPT, UR5, 0x1, URZ ;  /* 0x0000000105077890 */ /* 0x000fc8000fffe0ff */
[----:B------:R-:W-:-:S04]  /*2d30*/  UISETP.NE.AND UP0, UPT, UR7, 0x2, UPT ;  /* 0x000000020700788c */ /* 0x000fc8000bf05270 */
[----:B------:R-:W-:Y:S02]  /*2d40*/  USEL UR8, URZ, 0x1, UP0 ;  /* 0x00000001ff087887 */ /* 0x000fe40008000000 */
[----:B------:R-:W-:-:S04]  /*2d50*/  USEL UR7, UR7, URZ, UP0 ;  /* 0x000000ff07077287 */ /* 0x000fc80008000000 */
[----:B------:R-:W-:Y:S01]  /*2d60*/  ULEA UR7, UR7, UR6, 0x3 ;  /* 0x0000000607077291 */ /* 0x000fe2000f8e18ff */
[----:B-1----:R-:W-:-:S04]  /*2d70*/  LOP3.LUT R2, R12, UR8, RZ, 0x3c, !PT ;  /* 0x000000080c027c12 */ /* 0x002fc8000f8e3cff */
[----:B------:R-:W-:-:S04]  /*2d80*/  SHF.L.U32 R0, R2, 0x1f, RZ ;  /* 0x0000001f02007819 */ /* 0x000fc800000006ff */
[----:B------:R-:W1:Y:S02]  /*2d90*/  SYNCS.PHASECHK.TRANS64 P0, [UR7+0x90], R0 ;  /* 0x00009000ff0075a7 */ /* 0x000e640008001007 */
[----:B-1----:R-:W-:Y:S05]  /*2da0*/  @P0 EXIT ;  /* 0x000000000000094d */ /* 0x002fea0003800000 */
[----:B------:R-:W-:Y:S02]  /*2db0*/  SHF.L.U32 R2, R2, 0x1f, RZ ;  /* 0x0000001f02027819 */ /* 0x000fe400000006ff */
[----:B------:R-:W-:-:S07]  /*2dc0*/  MOV R0, UR7 ;  /* 0x0000000700007c02 */ /* 0x000fce0008000f00 */
.L_x_53:
[----:B-1----:R1:W2:Y:S02]  /*2dd0*/  SYNCS.PHASECHK.TRANS64.TRYWAIT P0, [R0+URZ+0x90], R2 ;  /* 0x00009002000075a7 */ /* 0x0022a400080011ff */
[----:B--2---:R-:W-:Y:S05]  /*2de0*/  @!P0 NANOSLEEP.SYNCS 0x989680 ;  /* 0x009896800000895d */ /* 0x004fea0003900000 */
[----:B------:R-:W2:Y:S02]  /*2df0*/  @!P0 SYNCS.PHASECHK.TRANS64 P0, [R0+URZ+0x90], R2 ;  /* 0x00009002000085a7 */ /* 0x000ea400080010ff */
[----:B--2---:R-:W-:Y:S05]  /*2e00*/  @P0 EXIT ;  /* 0x000000000000094d */ /* 0x004fea0003800000 */
[----:B------:R-:W-:Y:S05]  /*2e10*/  BRA `(.L_x_53) ;  /* 0xfffffffc00ec7947 */ /* 0x000fea000383ffff */
.L_x_46:
[----:B------:R-:W-:Y:S05]  /*2e20*/  BRA.U UP4, `(.L_x_54) ;  /* 0x0000000d049c7547 */ /* 0x000fea000b800000 */
[----:B------:R-:W-:Y:S01]  /*2e30*/  UMOV UR4, 0x40 ;  /* 0x0000004000047882 */ /* 0x000fe20000000000 */
[----:B------:R-:W-:Y:S01]  /*2e40*/  NOP ;  /* 0x0000000000007918 */ /* 0x000fe20000000000 */
[----:B------:R-:W-:Y:S01]  /*2e50*/  ULEA UR5, UR45, UR4, 0x18 ;  /* 0x000000042d057291 */ /* 0x000fe2000f8ec0ff */
[----:B------:R-:W-:Y:S02]  /*2e60*/  UMOV UR6, 0x400 ;  /* 0x0000040000067882 */ /* 0x000fe40000000000 */
[----:B------:R-:W-:-:S06]  /*2e70*/  ULEA UR6, UR45, UR6, 0x18 ;  /* 0x000000062d067291 */ /* 0x000fcc000f8ec0ff */
[----:B------:R-:W1:Y:S02]  /*2e80*/  LDS.U8 R0, [UR5+0x1c] ;  /* 0x00001c05ff007984 */ /* 0x000e640008000000 */
[----:B-1----:R-:W-:-:S13]  /*2e90*/  ISETP.NE.AND P0, PT, R0, RZ, PT ;  /* 0x000000ff0000720c */ /* 0x002fda0003f05270 */
[----:B------:R-:W-:Y:S05]  /*2ea0*/  @P0 BRA `(.L_x_55) ;  /* 0x0000000000580947 */ /* 0x000fea0003800000 */
[----:B------:R-:W-:-:S13]  /*2eb0*/  ELECT P0, URZ, PT ;  /* 0x0000000000ff782f */ /* 0x000fda0003800000 */
[----:B------:R-:W-:Y:S05]  /*2ec0*/  @!P0 BRA `(.L_x_56) ;  /* 0x0000000000608947 */ /* 0x000fea0003800000 */
[----:B------:R-:W-:Y:S01]  /*2ed0*/  UMOV UR4, 0x10 ;  /* 0x0000001000047882 */ /* 0x000fe20000000000 */
[----:B------:R-:W-:Y:S01]  /*2ee0*/  HFMA2 R0, -RZ, RZ, 0, 5.9604644775390625e-08 ;  /* 0x00000001ff007431 */ /* 0x000fe200000001ff */
[----:B------:R-:W-:-:S03]  /*2ef0*/  MOV R3, 0xffff ;  /* 0x0000ffff00037802 */ /* 0x000fc60000000f00 */
[----:B------:R-:W-:Y:S04]  /*2f00*/  DEPBAR.LE SB1, 0x36 ;  /* 0x00009d800000791a */ /* 0x000fe80000000000 */
[----:B------:R-:W1:Y:S02]  /*2f10*/  UTCATOMSWS.FIND_AND_SET.ALIGN UP0, UR4, UR4 ;  /* 0x00000004000475e3 */ /* 0x000e640008000800 */
[----:B-1----:R-:W-:Y:S01]  /*2f20*/  MOV R4, UR4 ;  /* 0x0000000400047c02 */ /* 0x002fe20008000f00 */
[----:B------:R-:W-:Y:S06]  /*2f30*/  BRA.U UP0, `(.L_x_57) ;  /* 0x0000000100187547 */ /* 0x000fec000b800000 */
.L_x_58:
[----:B------:R-:W-:Y:S05]  /*2f40*/  NANOSLEEP 0x64 ;  /* 0x000000640000795d */ /* 0x000fea0003800000 */
[----:B------:R-:W-:-:S05]  /*2f50*/  UMOV UR4, 0x10 ;  /* 0x0000001000047882 */ /* 0x000fca0000000000 */
[----:B------:R-:W-:Y:S04]  /*2f60*/  DEPBAR.LE SB1, 0x36 ;  /* 0x00009d800000791a */ /* 0x000fe80000000000 */
[----:B------:R-:W1:Y:S02]  /*2f70*/  UTCATOMSWS.FIND_AND_SET.ALIGN UP0, UR4, UR4 ;  /* 0x00000004000475e3 */ /* 0x000e640008000800 */
[----:B-1----:R-:W-:Y:S01]  /*2f80*/  MOV R4, UR4 ;  /* 0x0000000400047c02 */ /* 0x002fe20008000f00 */
[----:B------:R-:W-:Y:S05]  /*2f90*/  BRA.U !UP0, `(.L_x_58) ;  /* 0xfffffffd08e87547 */ /* 0x000fea000b83ffff */
.L_x_57:
[-C--:B------:R-:W-:Y:S02]  /*2fa0*/  SHF.L.U32 R3, R3, R4.reuse, RZ ;  /* 0x0000000403037219 */ /* 0x080fe400000006ff */
[----:B------:R-:W-:Y:S01]  /*2fb0*/  SHF.L.U32 R0, R0, R4, RZ ;  /* 0x0000000400007219 */ /* 0x000fe200000006ff */
[----:B------:R-:W-:Y:S02]  /*2fc0*/  IMAD.SHL.U32 R4, R4, 0x20, RZ ;  /* 0x0000002004047824 */ /* 0x000fe400078e00ff */
[----:B------:R1:W-:Y:S04]  /*2fd0*/  ATOMS.OR RZ, [UR5+0x14], R3 ;  /* 0x00001403ffff798c */ /* 0x0003e8000b000005 */
[----:B------:R1:W-:Y:S04]  /*2fe0*/  ATOMS.OR RZ, [UR5+0x18], R0 ;  /* 0x00001800ffff798c */ /* 0x0003e8000b000005 */
[----:B------:R1:W-:Y:S01]  /*2ff0*/  STS [UR6+0x130], R4 ;  /* 0x00013004ff007988 */ /* 0x0003e20008000806 */
[----:B------:R-:W-:Y:S05]  /*3000*/  BRA `(.L_x_56) ;  /* 0x0000000000107947 */ /* 0x000fea0003800000 */
.L_x_55:
[----:B------:R-:W-:Y:S02]  /*3010*/  MOV R0, 0xffffffff ;  /* 0xffffffff00007802 */ /* 0x000fe40000000f00 */
[----:B------:R-:W-:-:S03]  /*3020*/  MOV R4, 0x3050 ;  /* 0x0000305000047802 */ /* 0x000fc60000000f00 */
[----:B------:R1:W-:Y:S04]  /*3030*/  STS [UR6+0x130], R0 ;  /* 0x00013000ff007988 */ /* 0x0003e80008000806 */
[----:B-1---5:R-:W-:Y:S05]  /*3040*/  CALL.REL.NOINC `($__internal_1_$__cuda_sm10x_tcgen05_guardrail_trap_phase_invalid_during_alloc) ;  /* 0x0000007000407944 */ /* 0x022fea0003c00000 */
.L_x_56:
[----:B------:R-:W-:Y:S05]  /*3050*/  WARPSYNC.ALL ;  /* 0x0000000000007948 */ /* 0x000fea0003800000 */
[----:B------:R-:W2:Y:S01]  /*3060*/  S2UR UR4, SR_CgaCtaId ;  /* 0x00000000000479c3 */ /* 0x000ea20000008800 */
[----:B------:R-:W-:Y:S01]  /*3070*/  UMOV UR17, 0x400 ;  /* 0x0000040000117882 */ /* 0x000fe20000000000 */
[----:B------:R-:W-:-:S06]  /*3080*/  NOP ;  /* 0x0000000000007918 */ /* 0x000fcc0000000000 */
[----:B------:R-:W-:Y:S06]  /*3090*/  BAR.ARV 0x6, 0xa0 ;  /* 0x0182800000007b1d */ /* 0x000fec0000002000 */
[----:B------:R-:W3:Y:S01]  /*30a0*/  LDCU UR5, c[0x0][0x38c] ;  /* 0x00007180ff0577ac */ /* 0x000ee20008000800 */
[----:B------:R-:W-:Y:S01]  /*30b0*/  LOP3.LUT R2, R2, 0xffff, RZ, 0xc0, !PT ;  /* 0x0000ffff02027812 */ /* 0x000fe200078ec0ff */
[----:B------:R-:W-:Y:S01]  /*30c0*/  IMAD.MOV.U32 R11, RZ, RZ, 0x1 ;  /* 0x00000001ff0b7424 */ /* 0x000fe200078e00ff */
[----:B------:R-:W-:Y:S01]  /*30d0*/  CS2R R8, SRZ ;  /* 0x0000000000087805 */ /* 0x000fe2000001ff00 */
[----:B------:R-:W4:Y:S01]  /*30e0*/  LDCU UR8, c[0x0][0x38c] ;  /* 0x00007180ff0877ac */ /* 0x000f220008000800 */
[----:B------:R-:W-:Y:S01]  /*30f0*/  R2UR UR19, R2 ;  /* 0x00000000021372ca */ /* 0x000fe200000e0000 */
[----:B------:R-:W-:Y:S01]  /*3100*/  IMAD.MOV.U32 R10, RZ, RZ, RZ ;  /* 0x000000ffff0a7224 */ /* 0x000fe200078e00ff */
[----:B------:R-:W-:Y:S01]  /*3110*/  UMOV UR22, URZ ;  /* 0x000000ff00167c82 */ /* 0x000fe20008000000 */
[----:B------:R-:W-:Y:S01]  /*3120*/  UMOV UR14, URZ ;  /* 0x000000ff000e7c82 */ /* 0x000fe20008000000 */
[----:B--2---:R-:W-:Y:S01]  /*3130*/  ULEA UR17, UR4, UR17, 0x18 ;  /* 0x0000001104117291 */ /* 0x004fe2000f8ec0ff */
[----:B------:R-:W-:Y:S01]  /*3140*/  UMOV UR26, 0x0 ;  /* 0x00000000001a7882 */ /* 0x000fe20000000000 */
[----:B------:R-:W-:-:S02]  /*3150*/  UMOV UR27, 0x44004a0 ;  /* 0x044004a0001b7882 */ /* 0x000fc40000000000 */
[----:B------:R-:W-:Y:S02]  /*3160*/  UIADD3 UR6, UPT, UPT, UR17, 0x6400, URZ ;  /* 0x0000640011067890 */ /* 0x000fe4000fffe0ff */
[----:B------:R-:W-:Y:S02]  /*3170*/  UIADD3 UR7, UPT, UPT, UR17, 0x9400, URZ ;  /* 0x0000940011077890 */ /* 0x000fe4000fffe0ff */
[----:B---3--:R-:W-:Y:S01]  /*3180*/  UIADD3 UR5, UPT, UPT, UR5, 0x3f, URZ ;  /* 0x0000003f05057890 */ /* 0x008fe2000fffe0ff */
[----:B-1----:R-:W1:Y:S01]  /*3190*/  LDS R0, [UR17+0x130] ;  /* 0x00013011ff007984 */ /* 0x002e620008000800 */
[----:B------:R-:W-:Y:S02]  /*31a0*/  USHF.R.U32.HI UR6, URZ, 0x4, UR6 ;  /* 0x00000004ff067899 */ /* 0x000fe40008011606 */
[----:B------:R-:W-:Y:S02]  /*31b0*/  USHF.R.S32.HI UR4, URZ, 0x1f, UR5 ;  /* 0x0000001fff047899 */ /* 0x000fe40008011405 */
[----:B------:R-:W-:-:S02]  /*31c0*/  ULOP3.LUT UR6, UR6, 0x3fff, URZ, 0xc0, !UPT ;  /* 0x00003fff06067892 */ /* 0x000fc4000f8ec0ff */
[----:B------:R-:W-:Y:S02]  /*31d0*/  ULEA.HI UR4, UR4, UR5, URZ, 0x6 ;  /* 0x0000000504047291 */ /* 0x000fe4000f8f30ff */
[----:B------:R-:W-:Y:S02]  /*31e0*/  USHF.R.U32.HI UR5, URZ, 0x4, UR7 ;  /* 0x00000004ff057899 */ /* 0x000fe40008011607 */
[----:B------:R-:W-:Y:S02]  /*31f0*/  USHF.R.S32.HI UR28, URZ, 0x6, UR4 ;  /* 0x00000006ff1c7899 */ /* 0x000fe40008011404 */
[----:B------:R-:W-:Y:S02]  /*3200*/  ULOP3.LUT UR5, UR5, 0x3fff, URZ, 0xc0, !UPT ;  /* 0x00003fff05057892 */ /* 0x000fe4000f8ec0ff */
[----:B------:R-:W-:Y:S02]  /*3210*/  UISETP.LT.AND UP0, UPT, UR28, 0x1, UPT ;  /* 0x000000011c00788c */ /* 0x000fe4000bf01270 */
[----:B------:R-:W-:-:S02]  /*3220*/  ULOP3.LUT UR20, UR6, 0x10000, URZ, 0xfc, !UPT ;  /* 0x0001000006147892 */ /* 0x000fc4000f8efcff */
[----:B------:R-:W-:Y:S02]  /*3230*/  USEL UR29, UR28, 0x1, !UP0 ;  /* 0x000000011c1d7887 */ /* 0x000fe4000c000000 */
[----:B------:R-:W-:Y:S02]  /*3240*/  ULOP3.LUT UR21, UR5, 0x10000, URZ, 0xfc, !UPT ;  /* 0x0001000005157892 */ /* 0x000fe4000f8efcff */
[----:B------:R-:W-:Y:S02]  /*3250*/  UIADD3 UR29, UPT, UPT, -UR29, URZ, URZ ;  /* 0x000000ff1d1d7290 */ /* 0x000fe4000fffe1ff */
[----:B----4-:R-:W-:Y:S01]  /*3260*/  UISETP.GE.AND UP4, UPT, UR8, 0x1, UPT ;  /* 0x000000010800788c */ /* 0x010fe2000bf86270 */
[----:B------:R-:W-:Y:S01]  /*3270*/  UMOV UR24, 0x0 ;  /* 0x0000000000187882 */ /* 0x000fe20000000000 */
[----:B------:R-:W-:Y:S01]  /*3280*/  UMOV UR25, 0x44004a0 ;  /* 0x044004a000197882 */ /* 0x000fe20000000000 */
[----:B-1----:R-:W-:-:S15]  /*3290*/  R2UR UR30, R0 ;  /* 0x00000000001e72ca */ /* 0x002fde00000e0000 */
.L_x_65:
[----:B------:R-:W-:Y:S02]  /*32a0*/  LEA R0, R10, UR17, 0x3 ;  /* 0x000000110a007c11 */ /* 0x000fe4000f8e18ff */
[----:B------:R-:W-:Y:S02]  /*32b0*/  SHF.L.U32 R2, R9, 0x1f, RZ ;  /* 0x0000001f09027819 */ /* 0x000fe400000006ff */
[----:B------:R-:W-:Y:S01]  /*32c0*/  PLOP3.LUT P0, PT, PT, PT, UP4, 0x80, 0x8 ;  /* 0x000000000008781c */ /* 0x000fe20003f0f048 */
[----:B------:R-:W-:Y:S01]  /*32d0*/  VIADD R3, R0, 0x90 ;  /* 0x0000009000037836 */ /* 0x000fe20000000000 */
[----:B-1----:R-:W1:Y:S02]  /*32e0*/  SYNCS.PHASECHK.TRANS64.TRYWAIT P1, [R0+URZ+0x80], R2 ;  /* 0x00008002000075a7 */ /* 0x002e6400080211ff */
[----:B-1-3--:R-:W-:Y:S09]  /*32f0*/  @!P1 BRA `(.L_x_59) ;  /* 0x0000006400989947 */ /* 0x00aff20003800000 */
.L_x_144:
[----:B------:R-:W-:Y:S01]  /*3300*/  LEA R4, R10, UR17, 0x4 ;  /* 0x000000110a047c11 */ /* 0x000fe2000f8e20ff */
[----:B------:R-:W-:Y:S01]  /*3310*/  @UP4 ULEA UR4, UR14, UR17, 0x3 ;  /* 0x000000110e044291 */ /* 0x000fe2000f8e18ff */
[----:B------:R-:W-:Y:S01]  /*3320*/  PLOP3.LUT P2, PT, PT, PT, PT, 0x80, 0x8 ;  /* 0x000000000008781c */ /* 0x000fe20003f4f070 */
[----:B------:R-:W-:Y:S01]  /*3330*/  ULEA UR23, UR22, UR17, 0x3 ;  /* 0x0000001116177291 */ /* 0x000fe2000f8e18ff */
[----:B------:R-:W-:Y:S02]  /*3340*/  PRMT R3, RZ, 0x654, R3 ;  /* 0x00000654ff037816 */ /* 0x000fe40000000003 */
[----:B------:R-:W2:Y:S01]  /*3350*/  LDS.128 R4, [R4+0x110] ;  /* 0x0001100004047984 */ /* 0x000ea20000000c00 */
[----:B-1----:R-:W-:Y:S02]  /*3360*/  @P0 SHF.L.U32 R2, R8, 0x1f, RZ ;  /* 0x0000001f08020819 */ /* 0x002fe400000006ff */
[----:B------:R-:W-:Y:S01]  /*3370*/  SHF.L.U32 R0, R11, 0x1f, RZ ;  /* 0x0000001f0b007819 */ /* 0x000fe200000006ff */
[----:B------:R-:W-:Y:S01]  /*3380*/  @!PT LDS RZ, [RZ] ;  /* 0x00000000fffff984 */ /* 0x000fe20000000800 */
[----:B------:R-:W-:Y:S01]  /*3390*/  @!PT LDS RZ, [RZ] ;  /* 0x00000000fffff984 */ /* 0x000fe20000000800 */
[----:B------:R-:W-:Y:S01]  /*33a0*/  @!PT LDS RZ, [RZ] ;  /* 0x00000000fffff984 */ /* 0x000fe20000000800 */
[----:B------:R-:W-:Y:S01]  /*33b0*/  @!PT LDS RZ, [RZ] ;  /* 0x00000000fffff984 */ /* 0x000fe20000000800 */
[----:B------:R1:W-:Y:S06]  /*33c0*/  MEMBAR.ALL.CTA ;  /* 0x0000000000007992 */ /* 0x0003ec0000008000 */
[----:B-1----:R-:W1:Y:S02]  /*33d0*/  FENCE.VIEW.ASYNC.S ;  /* 0x00000000000073c6 */ /* 0x002e640000000000 */
[----:B-1----:R1:W-:Y:S01]  /*33e0*/  SYNCS.ARRIVE.TRANS64.RED.A1T0 RZ, [R3+URZ], RZ ;  /* 0x000000ff03ff79a7 */ /* 0x0023e200081004ff */
[----:B------:R1:W3:Y:S01]  /*33f0*/  @P0 SYNCS.PHASECHK.TRANS64.TRYWAIT P2, [UR4], R2 ;  /* 0x00000002ff0005a7 */ /* 0x0002e20008041104 */
[----:B------:R-:W-:Y:S01]  /*3400*/  ULEA.HI UR4, UR22, UR22, URZ, 0x1 ;  /* 0x0000001616047291 */ /* 0x000fe2000f8f08ff */
[----:B--2---:R-:W-:-:S03]  /*3410*/  LOP3.LUT P1, RZ, R6, 0x1, RZ, 0xc0, !PT ;  /* 0x0000000106ff7812 */ /* 0x004fc6000782c0ff */
[----:B------:R-:W-:Y:S02]  /*3420*/  USHF.L.U32 UR18, UR4, 0x7, URZ ;  /* 0x0000000704127899 */ /* 0x000fe400080006ff */
[----:B------:R-:W-:Y:S02]  /*3430*/  ULOP3.LUT UR4, UR4, 0xffe, URZ, 0xc0, !UPT ;  /* 0x00000ffe04047892 */ /* 0x000fe4000f8ec0ff */
[----:B------:R-:W-:Y:S02]  /*3440*/  ULOP3.LUT UR18, UR18, 0xffffff00, URZ, 0xc0, !UPT ;  /* 0xffffff0012127892 */ /* 0x000fe4000f8ec0ff */
[----:B------:R-:W-:Y:S02]  /*3450*/  UIADD3 UR4, UPT, UPT, -UR4, UR22, URZ ;  /* 0x0000001604047290 */ /* 0x000fe4000fffe1ff */
[----:B------:R-:W-:Y:S01]  /*3460*/  UIADD3 UR18, UPT, UPT, UR30, UR18, URZ ;  /* 0x000000121e127290 */ /* 0x000fe2000fffe0ff */
[----:B------:R-:W2:Y:S03]  /*3470*/  SYNCS.PHASECHK.TRANS64.TRYWAIT P0, [UR23+0xc0], R0 ;  /* 0x0000c000ff0075a7 */ /* 0x000ea60008001117 */
[----:B------:R-:W-:Y:S01]  /*3480*/  ULEA UR18, UR4, UR18, 0x14 ;  /* 0x0000001204127291 */ /* 0x000fe2000f8ea0ff */
[----:B-123--:R-:W-:Y:S11]  /*3490*/  @!P0 BRA `(.L_x_60) ;  /* 0x0000006400448947 */ /* 0x00eff60003800000 */
.L_x_146:
[----:B------:R-:W-:Y:S01]  /*34a0*/  IADD3 R10, PT, PT, R10, 0x1, RZ ;  /* 0x000000010a0a7810 */ /* 0x000fe20007ffe0ff */
[----:B------:R-:W-:Y:S06]  /*34b0*/  BRA.U !UP4, `(.L_x_61) ;  /* 0x000000010c987547 */ /* 0x000fec000b800000 */
[----:B------:R-:W-:Y:S01]  /*34c0*/  UPLOP3.LUT UP2, UPT, UPT, UPT, UPT, 0x40, 0x4 ;  /* 0x000000000004789c */ /* 0x000fe20003f4e870 */
[----:B------:R-:W-:Y:S01]  /*34d0*/  UMOV UR16, UR29 ;  /* 0x0000001d00107c82 */ /* 0x000fe20008000000 */
[----:B------:R-:W-:Y:S01]  /*34e0*/  UMOV UR15, UR28 ;  /* 0x0000001c000f7c82 */ /* 0x000fe20008000000 */
[----:B------:R-:W-:-:S08]  /*34f0*/  UMOV UR6, UR14 ;  /* 0x0000000e00067c82 */ /* 0x000fd00008000000 */
.L_x_64:
[----:B------:R-:W-:Y:S02]  /*3500*/  UIADD3 UR16, UPT, UPT, UR16, 0x1, URZ ;  /* 0x0000000110107890 */ /* 0x000fe4000fffe0ff */
[----:B--2---:R-:W-:Y:S02]  /*3510*/  ULEA UR5, UR6, UR17, 0x3 ;  /* 0x0000001106057291 */ /* 0x004fe4000f8e18ff */
[----:B------:R-:W-:Y:S01]  /*3520*/  UISETP.NE.AND UP3, UPT, UR16, URZ, UPT ;  /* 0x000000ff1000728c */ /* 0x000fe2000bf65270 */
[----:B---3--:R-:W-:Y:S10]  /*3530*/  @P2 BRA `(.L_x_62) ;  /* 0x00000000000c2947 */ /* 0x008ff40003800000 */
[----:B-1----:R-:W-:Y:S04]  /*3540*/  SHF.L.U32 R2, R8, 0x1f, RZ ;  /* 0x0000001f08027819 */ /* 0x002fe800000006ff */
[----:B------:R-:W1:Y:S02]  /*3550*/  SYNCS.PHASECHK.TRANS64.TRYWAIT P0, [UR5], R2 ;  /* 0x00000002ff0075a7 */ /* 0x000e640008001105 */
[----:B-1----:R-:W-:Y:S05]  /*3560*/  @!P0 BRA `(.L_x_63) ;  /* 0x0000006400288947 */ /* 0x002fea0003800000 */
.L_x_62:
[----:B------:R-:W-:Y:S01]  /*3570*/  UISETP.NE.AND UP0, UPT, UR15, 0x1, UPT ;  /* 0x000000010f00788c */ /* 0x000fe2000bf05270 */
[----:B------:R-:W-:Y:S01]  /*3580*/  PLOP3.LUT P2, PT, PT, PT, PT, 0x80, 0x8 ;  /* 0x000000000008781c */ /* 0x000fe20003f4f070 */
[----:B------:R-:W-:Y:S02]  /*3590*/  UIADD3 UR4, UPT, UPT, UR6, 0x1, URZ ;  /* 0x0000000106047890 */ /* 0x000fe4000fffe0ff */
[----:B------:R-:W-:Y:S02]  /*35a0*/  ULEA UR12, UR6, UR21, 0xa ;  /* 0x00000015060c7291 */ /* 0x000fe4000f8e50ff */
[----:B------:R-:W-:Y:S01]  /*35b0*/  UISETP.NE.AND UP1, UPT, UR4, 0x3, UPT ;  /* 0x000000030400788c */ /* 0x000fe2000bf25270 */
[----:B------:R-:W-:Y:S01]  /*35c0*/  PLOP3.LUT P0, PT, PT, PT, UP0, 0x80, 0x8 ;  /* 0x000000000008781c */ /* 0x000fe20003f0f008 */
[----:B------:R-:W-:Y:S02]  /*35d0*/  UIADD3 UR10, UPT, UPT, UR12, 0x2, URZ ;  /* 0x000000020c0a7890 */ /* 0x000fe4000fffe0ff */
[----:B------:R-:W-:Y:S02]  /*35e0*/  USEL UR7, URZ, 0x1, UP1 ;  /* 0x00000001ff077887 */ /* 0x000fe40008800000 */
[----:B------:R-:W-:Y:S02]  /*35f0*/  USEL UR14, UR4, URZ, UP1 ;  /* 0x000000ff040e7287 */ /* 0x000fe40008800000 */
[----:B------:R-:W-:Y:S02]  /*3600*/  UIADD3 UR15, UPT, UPT, UR15, -0x1, URZ ;  /* 0xffffffff0f0f7890 */ /* 0x000fe4000fffe0ff */
[----:B------:R-:W-:Y:S01]  /*3610*/  @UP0 ULEA UR4, UR14, UR17, 0x3 ;  /* 0x000000110e040291 */ /* 0x000fe2000f8e18ff */
[----:B------:R-:W-:Y:S01]  /*3620*/  LOP3.LUT R8, R8, UR7, RZ, 0x3c, !PT ;  /* 0x0000000708087c12 */ /* 0x000fe2000f8e3cff */
[----:B------:R-:W-:Y:S01]  /*3630*/  UIADD3 UR7, UPT, UPT, UR5, 0x18, URZ ;  /* 0x0000001805077890 */ /* 0x000fe2000fffe0ff */
[----:B------:R-:W-:Y:S02]  /*3640*/  UMOV UR13, 0x80004020 ;  /* 0x80004020000d7882 */ /* 0x000fe40000000000 */
[----:B-1----:R-:W-:Y:S01]  /*3650*/  @P0 SHF.L.U32 R0, R8, 0x1f, RZ ;  /* 0x0000001f08000819 */ /* 0x002fe200000006ff */
[----:B------:R-:W-:Y:S01]  /*3660*/  UMOV UR5, 0x80004020 ;  /* 0x8000402000057882 */ /* 0x000fe20000000000 */
[----:B------:R-:W-:Y:S01]  /*3670*/  UMOV UR11, 0x80004020 ;  /* 0x80004020000b7882 */ /* 0x000fe20000000000 */
[----:B------:R-:W-:Y:S01]  /*3680*/  UMOV UR9, 0x80004020 ;  /* 0x8000402000097882 */ /* 0x000fe20000000000 */
[----:B------:R2:W3:Y:S01]  /*3690*/  @P0 SYNCS.PHASECHK.TRANS64.TRYWAIT P2, [UR4], R0 ;  /* 0x00000000ff0005a7 */ /* 0x0004e20008041104 */
[----:B------:R-:W-:Y:S03]  /*36a0*/  ULEA UR4, UR6, UR20, 0x8 ;  /* 0x0000001406047291 */ /* 0x000fe6000f8e40ff */
[----:B------:R-:W-:Y:S01]  /*36b0*/  UMOV UR6, UR14 ;  /* 0x0000000e00067c82 */ /* 0x000fe20008000000 */
[----:B------:R-:W-:Y:S05]  /*36c0*/  UIADD3 UR8, UPT, UPT, UR4, 0x2, URZ ;  /* 0x0000000204087890 */ /* 0x000fea000fffe0ff */
[----:B------:R2:W-:Y:S01]  /*36d0*/  UTCIMMA gdesc[UR4], gdesc[UR12], tmem[UR18], tmem[UR26], idesc[UR27], UP2 ;  /* 0x00ff1a0c040075ea */ /* 0x0005e20009000112 */
[----:B------:R-:W-:Y:S03]  /*36e0*/  UPLOP3.LUT UP2, UPT, UPT, UPT, UPT, 0x80, 0x8 ;  /* 0x000000000008789c */ /* 0x000fe60003f4f070 */
[----:B------:R2:W-:Y:S01]  /*36f0*/  UTCIMMA gdesc[UR8], gdesc[UR10], tmem[UR18], tmem[UR24], idesc[UR25], UPT ;  /* 0x00ff180a080075ea */ /* 0x0005e2000b800112 */
[----:B------:R2:W-:Y:S01]  /*3700*/  UTCBAR.MULTICAST [UR7], URZ, UR19 ;  /* 0x000000ff070073e9 */ /* 0x0005e20008000813 */
[----:B------:R-:W-:Y:S06]  /*3710*/  BRA.U UP3, `(.L_x_64) ;  /* 0xfffffffd03787547 */ /* 0x000fec000b83ffff */
.L_x_61:
[----:B--2---:R-:W-:Y:S01]  /*3720*/  UIADD3 UR4, UPT, UPT, UR22, 0x1, URZ ;  /* 0x0000000116047890 */ /* 0x004fe2000fffe0ff */
[C---:B------:R-:W-:Y:S01]  /*3730*/  ISETP.NE.AND P0, PT, R10.reuse, 0x2, PT ;  /* 0x000000020a00780c */ /* 0x040fe20003f05270 */
[----:B------:R-:W-:Y:S02]  /*3740*/  UIADD3 UR5, UPT, UPT, UR23, 0xa0, URZ ;  /* 0x000000a017057890 */ /* 0x000fe4000fffe0ff */
[----:B------:R-:W-:Y:S01]  /*3750*/  UISETP.NE.AND UP0, UPT, UR4, 0x4, UPT ;  /* 0x000000040400788c */ /* 0x000fe2000bf05270 */
[----:B-1----:R-:W-:Y:S02]  /*3760*/  SEL R0, RZ, 0x1, P0 ;  /* 0x00000001ff007807 */ /* 0x002fe40000000000 */
[----:B------:R-:W-:Y:S01]  /*3770*/  SEL R10, R10, RZ, P0 ;  /* 0x000000ff0a0a7207 */ /* 0x000fe20000000000 */
[----:B------:R-:W-:Y:S01]  /*3780*/  USEL UR6, URZ, 0x1, UP0 ;  /* 0x00000001ff067887 */ /* 0x000fe20008000000 */
[----:B------:R-:W-:Y:S01]  /*3790*/  LOP3.LUT R9, R9, R0, RZ, 0x3c, !PT ;  /* 0x0000000009097212 */ /* 0x000fe200078e3cff */
[----:B------:R-:W-:Y:S01]  /*37a0*/  USEL UR22, UR4, URZ, UP0 ;  /* 0x000000ff04167287 */ /* 0x000fe20008000000 */
[----:B------:R1:W-:Y:S03]  /*37b0*/  UTCBAR [UR5], URZ ;  /* 0x000000ff050073e9 */ /* 0x0003e600080000ff */
[----:B------:R-:W-:Y:S01]  /*37c0*/  LOP3.LUT R11, R11, UR6, RZ, 0x3c, !PT ;  /* 0x000000060b0b7c12 */ /* 0x000fe2000f8e3cff */
[----:B------:R-:W-:Y:S07]  /*37d0*/  @P1 BRA `(.L_x_65) ;  /* 0xfffffff800b01947 */ /* 0x000fee000383ffff */
[----:B------:R-:W2:Y:S01]  /*37e0*/  S2UR UR8, SR_CgaCtaId ;  /* 0x00000000000879c3 */ /* 0x000ea20000008800 */
[----:B------:R-:W-:Y:S01]  /*37f0*/  ELECT P0, URZ, PT ;  /* 0x0000000000ff782f */ /* 0x000fe20003800000 */
[----:B------:R-:W-:Y:S01]  /*3800*/  IMAD.MOV.U32 R0, RZ, RZ, 0x1 ;  /* 0x00000001ff007424 */ /* 0x000fe200078e00ff */
[----:B------:R-:W-:Y:S01]  /*3810*/  UIADD3 UR17, UPT, UPT, UR17, 0xc0, URZ ;  /* 0x000000c011117890 */ /* 0x000fe2000fffe0ff */
[----:B------:R-:W-:Y:S01]  /*3820*/  SHF.L.U32 R2, R11, 0x1f, RZ ;  /* 0x0000001f0b027819 */ /* 0x000fe200000006ff */
[----:B------:R-:W-:-:S03]  /*3830*/  UMOV UR4, 0x40 ;  /* 0x0000004000047882 */ /* 0x000fc60000000000 */
[----:B------:R-:W-:Y:S01]  /*3840*/  UVIRTCOUNT.DEALLOC.SMPOOL 0x80 ;  /* 0x000000800000784c */ /* 0x000fe20000000000 */
[----:B--2---:R-:W-:Y:S02]  /*3850*/  ULEA UR8, UR8, UR4, 0x18 ;  /* 0x0000000408087291 */ /* 0x004fe4000f8ec0ff */
[----:B------:R-:W-:-:S07]  /*3860*/  ULEA UR4, UR22, UR17, 0x3 ;  /* 0x0000001116047291 */ /* 0x000fce000f8e18ff */
[----:B------:R2:W-:Y:S02]  /*3870*/  @P0 STS.U8 [UR8+0x1c], R0 ;  /* 0x00001c00ff000988 */ /* 0x0005e40008000008 */
[----:B------:R-:W4:Y:S02]  /*3880*/  SYNCS.PHASECHK.TRANS64.TRYWAIT P0, [UR4], R2 ;  /* 0x00000002ff0075a7 */ /* 0x000f240008001104 */
[----:B--2-4-:R-:W-:Y:S05]  /*3890*/  @!P0 BRA `(.L_x_66) ;  /* 0x0000006000748947 */ /* 0x014fea0003800000 */
.L_x_149:
[----:B------:R-:W-:-:S04]  /*38a0*/  UIADD3 UR4, UPT, UPT, UR22, 0x1, URZ ;  /* 0x0000000116047890 */ /* 0x000fc8000fffe0ff */
[----:B------:R-:W-:-:S04]  /*38b0*/  UISETP.NE.AND UP0, UPT, UR4, 0x4, UPT ;  /* 0x000000040400788c */ /* 0x000fc8000bf05270 */
[----:B------:R-:W-:Y:S02]  /*38c0*/  USEL UR6, URZ, 0x1, UP0 ;  /* 0x00000001ff067887 */ /* 0x000fe40008000000 */
[----:B------:R-:W-:-:S04]  /*38d0*/  USEL UR4, UR4, URZ, UP0 ;  /* 0x000000ff04047287 */ /* 0x000fc80008000000 */
[----:B-1----:R-:W-:Y:S01]  /*38e0*/  ULEA UR5, UR4, UR17, 0x3 ;  /* 0x0000001104057291 */ /* 0x002fe2000f8e18ff */
[----:B--2---:R-:W-:-:S04]  /*38f0*/  LOP3.LUT R2, R11, UR6, RZ, 0x3c, !PT ;  /* 0x000000060b027c12 */ /* 0x004fc8000f8e3cff */
[----:B------:R-:W-:-:S04]  /*3900*/  SHF.L.U32 R3, R2, 0x1f, RZ ;  /* 0x0000001f02037819 */ /* 0x000fc800000006ff */
[----:B------:R-:W1:Y:S02]  /*3910*/  SYNCS.PHASECHK.TRANS64.TRYWAIT P0, [UR5], R3 ;  /* 0x00000003ff0075a7 */ /* 0x000e640008001105 */
[----:B-1----:R-:W-:Y:S05]  /*3920*/  @!P0 BRA `(.L_x_67) ;  /* 0x0000006000688947 */ /* 0x002fea0003800000 */
.L_x_151:
        /* <DEDUP_REMOVED lines=9> */
.L_x_153:
[----:B------:R-:W-:-:S04]  /*39c0*/  UIADD3 UR4, UPT, UPT, UR4, 0x1, URZ ;  /* 0x0000000104047890 */ /* 0x000fc8000fffe0ff */
[----:B------:R-:W-:-:S04]  /*39d0*/  UISETP.NE.AND UP0, UPT, UR4, 0x4, UPT ;  /* 0x000000040400788c */ /* 0x000fc8000bf05270 */
[----:B------:R-:W-:Y:S02]  /*39e0*/  USEL UR5, URZ, 0x1, UP0 ;  /* 0x00000001ff057887 */ /* 0x000fe40008000000 */
[----:B------:R-:W-:-:S04]  /*39f0*/  USEL UR4, UR4, URZ, UP0 ;  /* 0x000000ff04047287 */ /* 0x000fc80008000000 */
[----:B------:R-:W-:Y:S01]  /*3a00*/  ULEA UR4, UR4, UR17, 0x3 ;  /* 0x0000001104047291 */ /* 0x000fe2000f8e18ff */
[----:B------:R-:W-:-:S04]  /*3a10*/  LOP3.LUT R2, R2, UR5, RZ, 0x3c, !PT ;  /* 0x0000000502027c12 */ /* 0x000fc8000f8e3cff */
[----:B------:R-:W-:-:S04]  /*3a20*/  SHF.L.U32 R2, R2, 0x1f, RZ ;  /* 0x0000001f02027819 */ /* 0x000fc800000006ff */
[----:B------:R-:W2:Y:S02]  /*3a30*/  SYNCS.PHASECHK.TRANS64.TRYWAIT P0, [UR4], R2 ;  /* 0x00000002ff0075a7 */ /* 0x000ea40008001104 */
[----:B--2---:R-:W-:Y:S05]  /*3a40*/  @!P0 BRA `(.L_x_69) ;  /* 0x0000006000508947 */ /* 0x004fea0003800000 */
.L_x_155:
[----:B------:R-:W-:Y:S01]  /*3a50*/  NOP ;  /* 0x0000000000007918 */ /* 0x000fe20000000000 */
[----:B-1----:R-:W1:Y:S01]  /*3a60*/  LDS R0, [UR8+0x14] ;  /* 0x00001408ff007984 */ /* 0x002e620008000800 */
[----:B------:R-:W-:Y:S01]  /*3a70*/  ULOP3.LUT UR4, UR30, 0xffff, URZ, 0xc0, !UPT ;  /* 0x0000ffff1e047892 */ /* 0x000fe2000f8ec0ff */
[----:B------:R-:W-:Y:S01]  /*3a80*/  UMOV UR5, 0xffff ;  /* 0x0000ffff00057882 */ /* 0x000fe20000000000 */
[----:B------:R-:W-:Y:S02]  /*3a90*/  UMOV UR6, 0x1 ;  /* 0x0000000100067882 */ /* 0x000fe40000000000 */
[----:B------:R-:W-:-:S04]  /*3aa0*/  USHF.R.U32.HI UR4, URZ, 0x5, UR4 ;  /* 0x00000005ff047899 */ /* 0x000fc80008011604 */
[----:B------:R-:W-:Y:S02]  /*3ab0*/  USHF.L.U32 UR5, UR5, UR4, URZ ;  /* 0x0000000405057299 */ /* 0x000fe400080006ff */
[----:B------:R-:W-:-:S04]  /*3ac0*/  USHF.L.U32 UR4, UR6, UR4, URZ ;  /* 0x0000000406047299 */ /* 0x000fc800080006ff */
[----:B-1----:R-:W-:-:S04]  /*3ad0*/  LOP3.LUT R0, R0, UR5, RZ, 0xc0, !PT ;  /* 0x0000000500007c12 */ /* 0x002fc8000f8ec0ff */
[----:B------:R-:W-:-:S13]  /*3ae0*/  ISETP.NE.AND P0, PT, R0, UR5, PT ;  /* 0x0000000500007c0c */ /* 0x000fda000bf05270 */
[----:B------:R-:W-:Y:S05]  /*3af0*/  @P0 BRA `(.L_x_70) ;  /* 0x0000000000580947 */ /* 0x000fea0003800000 */
[----:B------:R-:W1:Y:S02]  /*3b00*/  LDS R0, [UR8+0x18] ;  /* 0x00001808ff007984 */ /* 0x000e640008000800 */
[----:B-1----:R-:W-:-:S04]  /*3b10*/  LOP3.LUT R0, R0, UR4, RZ, 0xc0, !PT ;  /* 0x0000000400007c12 */ /* 0x002fc8000f8ec0ff */
[----:B------:R-:W-:-:S13]  /*3b20*/  ISETP.NE.AND P0, PT, R0, UR4, PT ;  /* 0x0000000400007c0c */ /* 0x000fda000bf05270 */
[----:B------:R-:W-:Y:S05]  /*3b30*/  @P0 BRA `(.L_x_71) ;  /* 0x00000000003c0947 */ /* 0x000fea0003800000 */
[----:B------:R-:W1:Y:S01]  /*3b40*/  S2R R2, SR_LANEID ;  /* 0x0000000000027919 */ /* 0x000e620000000000 */
[----:B------:R-:W-:-:S06]  /*3b50*/  ULOP3.LUT UR5, URZ, UR5, URZ, 0x33, !UPT ;  /* 0x00000005ff057292 */ /* 0x000fcc000f8e33ff */
[----:B------:R-:W-:-:S04]  /*3b60*/  IMAD.U32 R0, RZ, RZ, UR5 ;  /* 0x00000005ff007e24 */ /* 0x000fc8000f8e00ff */
[----:B------:R2:W4:Y:S02]  /*3b70*/  REDUX UR7, R0 ;  /* 0x00000000000773c4 */ /* 0x0005240000000000 */
[----:B------:R1:W-:Y:S01]  /*3b80*/  UTCATOMSWS.AND URZ, UR5 ;  /* 0x0000000500ff79e3 */ /* 0x0003e20008000000 */
[----:B--2---:R-:W-:Y:S01]  /*3b90*/  LOP3.LUT R0, RZ, UR4, RZ, 0x33, !PT ;  /* 0x00000004ff007c12 */ /* 0x004fe2000f8e33ff */
[----:B------:R-:W-:Y:S02]  /*3ba0*/  VOTEU.ANY UR4, UPT, PT ;  /* 0x0000000000047886 */ /* 0x000fe400038e0100 */
[----:B------:R-:W-:Y:S02]  /*3bb0*/  UFLO.U32 UR4, UR4 ;  /* 0x00000004000472bd */ /* 0x000fe400080e0000 */
[----:B------:R-:W2:Y:S04]  /*3bc0*/  REDUX UR6, R0 ;  /* 0x00000000000673c4 */ /* 0x000ea80000000000 */
[----:B-1----:R-:W-:-:S02]  /*3bd0*/  ISETP.EQ.U32.AND P0, PT, R2, UR4, PT ;  /* 0x0000000402007c0c */ /* 0x002fc4000bf02070 */
[----:B----4-:R-:W-:-:S11]  /*3be0*/  MOV R2, UR7 ;  /* 0x0000000700027c02 */ /* 0x010fd60008000f00 */
[----:B------:R1:W-:Y:S01]  /*3bf0*/  @P0 ATOMS.AND RZ, [UR8+0x14], R2 ;  /* 0x00001402ffff098c */ /* 0x0003e2000a800008 */
[----:B--2---:R-:W-:-:S05]  /*3c00*/  IMAD.U32 R0, RZ, RZ, UR6 ;  /* 0x00000006ff007e24 */ /* 0x004fca000f8e00ff */
[----:B------:R1:W-:Y:S01]  /*3c10*/  @P0 ATOMS.AND RZ, [UR8+0x18], R0 ;  /* 0x00001800ffff098c */ /* 0x0003e2000a800008 */
[----:B------:R-:W-:Y:S05]  /*3c20*/  BRA `(.L_x_72) ;  /* 0x0000000000147947 */ /* 0x000fea0003800000 */
.L_x_71:
[----:B------:R-:W-:Y:S02]  /*3c30*/  MOV R2, 0x3c50 ;  /* 0x00003c5000027802 */ /* 0x000fe40000000f00 */
[----:B---3-5:R-:W-:Y:S05]  /*3c40*/  CALL.REL.NOINC `($__internal_0_$__cuda_sm10x_tcgen05_guardrail_trap_col_being_dealloced_not_returned_by_alloc) ;  /* 0x0000006400347944 */ /* 0x028fea0003c00000 */
[----:B------:R-:W-:Y:S05]  /*3c50*/  BRA `(.L_x_72) ;  /* 0x0000000000087947 */ /* 0x000fea0003800000 */
.L_x_70:
[----:B------:R-:W-:Y:S02]  /*3c60*/  MOV R2, 0x3c80 ;  /* 0x00003c8000027802 */ /* 0x000fe40000000f00 */
[----:B---3-5:R-:W-:Y:S05]  /*3c70*/  CALL.REL.NOINC `($__internal_2_$__cuda_sm10x_tcgen05_guardrail_trap_unallocated_columns_being_dealloced) ;  /* 0x0000006400407944 */ /* 0x028fea0003c00000 */
.L_x_72:
[----:B------:R-:W-:Y:S01]  /*3c80*/  NOP ;  /* 0x0000000000007918 */ /* 0x000fe20000000000 */
[----:B------:R-:W-:Y:S05]  /*3c90*/  EXIT ;  /* 0x000000000000794d */ /* 0x000fea0003800000 */
.L_x_54:
[----:B------:R-:W-:-:S09]  /*3ca0*/  UISETP.NE.OR UP0, UPT, UR17, 0x3, !UP3 ;  /* 0x000000031100788c */ /* 0x000fd2000df05670 */
[----:B------:R-:W-:Y:S05]  /*3cb0*/  BRA.U UP0, `(.L_x_73) ;  /* 0x0000001100587547 */ /* 0x000fea000b800000 */
[----:B------:R-:W1:Y:S01]  /*3cc0*/  LDCU UR31, c[0x0][0x370] ;  /* 0x00006e00ff1f77ac */ /* 0x000e620008000800 */
[----:B------:R-:W2:Y:S01]  /*3cd0*/  LDC.64 R16, c[0x0][0x348] ;  /* 0x0000d200ff107b82 */ /* 0x000ea20000000a00 */
[----:B------:R-:W-:Y:S02]  /*3ce0*/  HFMA2 R13, -RZ, RZ, 0, 0 ;  /* 0x00000000ff0d7431 */ /* 0x000fe400000001ff */
[----:B------:R-:W-:Y:S01]  /*3cf0*/  IMAD.MOV.U32 R15, RZ, RZ, 0x1 ;  /* 0x00000001ff0f7424 */ /* 0x000fe200078e00ff */
[----:B------:R-:W1:Y:S01]  /*3d00*/  LDCU.128 UR48, c[0x0][0xb10] ;  /* 0x00016200ff3077ac */ /* 0x000e620008000c00 */
[----:B------:R-:W-:Y:S01]  /*3d10*/  IMAD.MOV.U32 R14, RZ, RZ, RZ ;  /* 0x000000ffff0e7224 */ /* 0x000fe200078e00ff */
[----:B------:R-:W-:Y:S01]  /*3d20*/  MOV R7, 0x1000 ;  /* 0x0000100000077802 */ /* 0x000fe20000000f00 */
[----:B------:R-:W3:Y:S01]  /*3d30*/  LDCU UR30, c[0x0][0x374] ;  /* 0x00006e80ff1e77ac */ /* 0x000ee20008000800 */
[----:B------:R-:W4:Y:S01]  /*3d40*/  LDC.64 R2, c[0x0][0x888] ;  /* 0x00022200ff027b82 */ /* 0x000f220000000a00 */
[----:B------:R-:W3:Y:S01]  /*3d50*/  LDCU UR15, c[0x0][0xb0c] ;  /* 0x00016180ff0f77ac */ /* 0x000ee20008000800 */
[----:B------:R-:W2:Y:S06]  /*3d60*/  LDCU UR40, c[0x0][0xb20] ;  /* 0x00016400ff2877ac */ /* 0x000eac0008000800 */
[----:B------:R-:W4:Y:S01]  /*3d70*/  LDC.64 R4, c[0x0][0x890] ;  /* 0x00022400ff047b82 */ /* 0x000f220000000a00 */
[----:B------:R-:W2:Y:S01]  /*3d80*/  LDCU UR4, c[0x0][0xb30] ;  /* 0x00016600ff0477ac */ /* 0x000ea20008000800 */
[----:B------:R-:W-:Y:S01]  /*3d90*/  UMOV UR21, 0x400 ;  /* 0x0000040000157882 */ /* 0x000fe20000000000 */
[----:B-1----:R-:W-:-:S02]  /*3da0*/  UIMAD.WIDE.U32 UR6, UR31, UR48, URZ ;  /* 0x000000301f0672a5 */ /* 0x002fc4000f8e00ff */
[----:B---3--:R-:W-:Y:S02]  /*3db0*/  UIMAD.WIDE.U32 UR8, UR30, UR51, URZ ;  /* 0x000000331e0872a5 */ /* 0x008fe4000f8e00ff */
[----:B------:R-:W-:Y:S02]  /*3dc0*/  ULEA UR21, UR45, UR21, 0x18 ;  /* 0x000000152d157291 */ /* 0x000fe4000f8ec0ff */
[----:B------:R-:W-:Y:S02]  /*3dd0*/  UPLOP3.LUT UP3, UPT, UPT, UPT, UPT, 0x40, 0x4 ;  /* 0x000000000004789c */ /* 0x000fe40003f6e870 */
[----:B------:R-:W-:Y:S01]  /*3de0*/  UIADD3 UR37, UPT, UPT, UR21, 0x48, URZ ;  /* 0x0000004815257890 */ /* 0x000fe2000fffe0ff */
[----:B------:R-:W-:Y:S01]  /*3df0*/  UMOV UR6, UR7 ;  /* 0x0000000700067c82 */ /* 0x000fe20008000000 */
[----:B------:R-:W-:Y:S01]  /*3e00*/  UMOV UR38, UR9 ;  /* 0x0000000900267c82 */ /* 0x000fe20008000000 */
[----:B------:R-:W-:Y:S02]  /*3e10*/  UISETP.GE.AND UP0, UPT, UR42, 0x1, UPT ;  /* 0x000000012a00788c */ /* 0x000fe4000bf06270 */
[----:B------:R-:W-:Y:S01]  /*3e20*/  UISETP.NE.AND UP4, UPT, UR42, 0x1, UPT ;  /* 0x000000012a00788c */ /* 0x000fe2000bf85270 */
[----:B------:R-:W1:Y:S01]  /*3e30*/  LDCU.64 UR22, c[0x0][0xb28] ;  /* 0x00016500ff1677ac */ /* 0x000e620008000a00 */
[----:B------:R-:W-:-:S02]  /*3e40*/  UISETP.NE.AND UP6, UPT, UR15, 0x1, UPT ;  /* 0x000000010f00788c */ /* 0x000fc4000bfc5270 */
[----:B------:R-:W-:Y:S02]  /*3e50*/  UISETP.NE.AND UP5, UPT, UR50, 0x1, UPT ;  /* 0x000000013200788c */ /* 0x000fe4000bfa5270 */
[----:B------:R-:W-:Y:S02]  /*3e60*/  UIADD3 UR33, UPT, UPT, UR21, 0x30, URZ ;  /* 0x0000003015217890 */ /* 0x000fe4000fffe0ff */
[----:B------:R-:W-:Y:S02]  /*3e70*/  UIADD3 UR25, UPT, UPT, UR21, 0x38, URZ ;  /* 0x0000003815197890 */ /* 0x000fe4000fffe0ff */
[----:B------:R-:W-:Y:S02]  /*3e80*/  UIADD3 UR17, UPT, UPT, UR21, 0x40, URZ ;  /* 0x0000004015117890 */ /* 0x000fe4000fffe0ff */
[----:B------:R-:W-:Y:S02]  /*3e90*/  UPRMT UR37, UR45, 0x654, UR37 ;  /* 0x000006542d257896 */ /* 0x000fe40008000025 */
[----:B------:R-:W-:-:S02]  /*3ea0*/  USHF.R.U32.HI UR39, URZ, UR49, UR6 ;  /* 0x00000031ff277299 */ /* 0x000fc40008011606 */
[----:B--2---:R-:W-:Y:S02]  /*3eb0*/  USHF.R.U32.HI UR38, URZ, UR40, UR38 ;  /* 0x00000028ff267299 */ /* 0x004fe40008011626 */
[----:B------:R-:W-:-:S11]  /*3ec0*/  UISETP.NE.AND UP2, UPT, UR4, 0x1, UPT ;  /* 0x000000010400788c */ /* 0x000fd6000bf45270 */
.L_x_84:
[C---:B------:R-:W-:Y:S02]  /*3ed0*/  LEA R12, R14.reuse, UR21, 0x3 ;  /* 0x000000150e0c7c11 */ /* 0x040fe4000f8e18ff */
[----:B------:R-:W-:Y:S02]  /*3ee0*/  SHF.L.U32 R0, R13, 0x1f, RZ ;  /* 0x0000001f0d007819 */ /* 0x000fe400000006ff */
[----:B------:R-:W-:Y:S02]  /*3ef0*/  LEA R8, R14, UR21, 0x4 ;  /* 0x000000150e087c11 */ /* 0x000fe4000f8e20ff */
[----:B--2---:R-:W2:Y:S02]  /*3f00*/  SYNCS.PHASECHK.TRANS64.TRYWAIT P0, [R12+URZ+0x80], R0 ;  /* 0x000080000c0075a7 */ /* 0x004ea400080011ff */
[----:B--2---:R-:W-:Y:S05]  /*3f10*/  @!P0 BRA `(.L_x_74) ;  /* 0x0000005c00348947 */ /* 0x004fea0003800000 */
.L_x_156:
[----:B------:R-:W3:Y:S01]  /*3f20*/  LDS.128 R8, [R8+0x110] ;  /* 0x0001100008087984 */ /* 0x000ee20000000c00 */
[----:B------:R-:W-:Y:S01]  /*3f30*/  UISETP.GE.AND UP0, UPT, UR42, 0x1, UPT ;  /* 0x000000012a00788c */ /* 0x000fe2000bf06270 */
[----:B------:R-:W-:Y:S01]  /*3f40*/  @!PT LDS RZ, [RZ] ;  /* 0x00000000fffff984 */ /* 0x000fe20000000800 */
[----:B------:R-:W-:Y:S01]  /*3f50*/  @!PT LDS RZ, [RZ] ;  /* 0x00000000fffff984 */ /* 0x000fe20000000800 */
[----:B------:R-:W-:Y:S01]  /*3f60*/  @!PT LDS RZ, [RZ] ;  /* 0x00000000fffff984 */ /* 0x000fe20000000800 */
[----:B------:R-:W-:Y:S01]  /*3f70*/  @!PT LDS RZ, [RZ] ;  /* 0x00000000fffff984 */ /* 0x000fe20000000800 */
[----:B------:R1:W-:Y:S06]  /*3f80*/  MEMBAR.ALL.CTA ;  /* 0x0000000000007992 */ /* 0x0003ec0000008000 */
[----:B-1----:R-:W1:Y:S01]  /*3f90*/  FENCE.VIEW.ASYNC.S ;  /* 0x00000000000073c6 */ /* 0x002e620000000000 */
[----:B---3--:R-:W-:Y:S11]  /*3fa0*/  LOP3.LUT P0, RZ, R10, 0x1, RZ, 0xc0, !PT ;  /* 0x000000010aff7812 */ /* 0x008ff6000780c0ff */
[----:B------:R-:W-:Y:S02]  /*3fb0*/  @!UPT UIADD3 URZ, UPT, UPT, URZ, URZ, URZ ;  /* 0x000000fffffff290 */ /* 0x000fe4000fffe0ff */
[----:B-1----:R-:W-:Y:S01]  /*3fc0*/  VOTEU.ANY UP1, P0 ;  /* 0x0000000000ff7886 */ /* 0x002fe20000020100 */
[----:B------:R-:W-:Y:S11]  /*3fd0*/  PLOP3.LUT P0, PT, PT, PT, UP1, 0x80, 0x8 ;  /* 0x000000000008781c */ /* 0x000ff60003f0f018 */
[----:B------:R-:W-:Y:S02]  /*3fe0*/  @!UPT UIADD3 URZ, UPT, UPT, URZ, URZ, URZ ;  /* 0x000000fffffff290 */ /* 0x000fe4000fffe0ff */
[----:B--2---:R-:W-:Y:S02]  /*3ff0*/  @P0 SHF.R.U32.HI R0, RZ, 0x10, R9 ;  /* 0x00000010ff000819 */ /* 0x004fe40000011609 */
[----:B------:R-:W-:Y:S02]  /*4000*/  @P0 MOV R6, R8 ;  /* 0x0000000800060202 */ /* 0x000fe40000000f00 */
[----:B------:R-:W-:Y:S01]  /*4010*/  @P0 R2UR UR4, R0 ;  /* 0x00000000000402ca */ /* 0x000fe200000e0000 */
[----:B------:R-:W-:Y:S01]  /*4020*/  VIADD R0, R12, 0x90 ;  /* 0x000000900c007836 */ /* 0x000fe20000000000 */
[----:B------:R-:W-:Y:S02]  /*4030*/  @P0 LOP3.LUT R8, R9, 0xffff, RZ, 0xc0, !PT ;  /* 0x0000ffff09080812 */ /* 0x000fe400078ec0ff */
[----:B------:R-:W-:Y:S02]  /*4040*/  @P0 R2UR UR6, R6 ;  /* 0x00000000060602ca */ /* 0x000fe400000e0000 */
[----:B------:R-:W-:Y:S02]  /*4050*/  PRMT R0, RZ, 0x654, R0 ;  /* 0x00000654ff007816 */ /* 0x000fe40000000000 */
[----:B------:R-:W-:Y:S02]  /*4060*/  @P0 R2UR UR5, R8 ;  /* 0x00000000080502ca */ /* 0x000fe400000e0000 */
[----:B------:R1:W-:Y:S03]  /*4070*/  SYNCS.ARRIVE.TRANS64.RED.A1T0 RZ, [R0+URZ], RZ ;  /* 0x000000ff00ff79a7 */ /* 0x0003e600081004ff */
[----:B------:R-:W-:Y:S04]  /*4080*/  @UP1 UMOV UR29, UR4 ;  /* 0x00000004001d1c82 */ /* 0x000fe80008000000 */
[----:B------:R-:W-:Y:S04]  /*4090*/  @UP1 UMOV UR14, UR6 ;  /* 0x00000006000e1c82 */ /* 0x000fe80008000000 */
[----:B------:R-:W-:Y:S01]  /*40a0*/  @UP1 UMOV UR13, UR5 ;  /* 0x00000005000d1c82 */ /* 0x000fe20008000000 */
[----:B------:R-:W-:Y:S05]  /*40b0*/  BRA.U !UP0, `(.L_x_75) ;  /* 0x0000000108a47547 */ /* 0x000fea000b800000 */
[----:B------:R-:W-:Y:S02]  /*40c0*/  UIMAD.WIDE.U32 UR18, UR13, UR51, URZ ;  /* 0x000000330d1272a5 */ /* 0x000fe4000f8e00ff */
[----:B------:R-:W-:Y:S02]  /*40d0*/  UIMAD.WIDE.U32 UR26, UR14, UR48, URZ ;  /* 0x000000300e1a72a5 */ /* 0x000fe4000f8e00ff */
[----:B------:R-:W-:Y:S02]  /*40e0*/  USEL UR4, UR30, UR38, !UP5 ;  /* 0x000000261e047287 */ /* 0x000fe4000e800000 */
[----:B------:R-:W-:Y:S02]  /*40f0*/  USEL UR7, UR31, UR39, !UP6 ;  /* 0x000000271f077287 */ /* 0x000fe4000f000000 */
[----:B------:R-:W-:Y:S02]  /*4100*/  UIMAD.WIDE.U32 UR8, UR4, UR22, URZ ;  /* 0x00000016040872a5 */ /* 0x000fe4000f8e00ff */
[----:B------:R-:W-:Y:S01]  /*4110*/  UIMAD.WIDE.U32 UR10, UR7, UR22, URZ ;  /* 0x00000016070a72a5 */ /* 0x000fe2000f8e00ff */
[----:B------:R-:W-:Y:S02]  /*4120*/  UMOV UR5, UR19 ;  /* 0x0000001300057c82 */ /* 0x000fe40008000000 */
[----:B------:R-:W-:Y:S03]  /*4130*/  USHF.R.U32.HI UR6, URZ, UR40, UR5 ;  /* 0x00000028ff067299 */ /* 0x000fe60008011605 */
[----:B------:R-:W-:Y:S01]  /*4140*/  UMOV UR5, UR27 ;  /* 0x0000001b00057c82 */ /* 0x000fe20008000000 */
[----:B------:R-:W-:Y:S02]  /*4150*/  USEL UR6, UR13, UR6, !UP5 ;  /* 0x000000060d067287 */ /* 0x000fe4000e800000 */
[----:B------:R-:W-:Y:S03]  /*4160*/  USHF.R.U32.HI UR12, URZ, UR49, UR5 ;  /* 0x00000031ff0c7299 */ /* 0x000fe60008011605 */
[----:B------:R-:W-:Y:S02]  /*4170*/  UMOV UR5, UR9 ;  /* 0x0000000900057c82 */ /* 0x000fe40008000000 */
[----:B------:R-:W-:Y:S03]  /*4180*/  @UP4 USHF.R.U32.HI UR4, URZ, UR23, UR5 ;  /* 0x00000017ff044299 */ /* 0x000fe60008011605 */
[----:B------:R-:W-:Y:S01]  /*4190*/  UMOV UR5, UR11 ;  /* 0x0000000b00057c82 */ /* 0x000fe20008000000 */
[----:B------:R-:W-:Y:S02]  /*41a0*/  UIMAD UR4, UR42, UR4, URZ ;  /* 0x000000042a0472a4 */ /* 0x000fe4000f8e02ff */
[----:B------:R-:W-:Y:S02]  /*41b0*/  @UP4 USHF.R.U32.HI UR7, URZ, UR23, UR5 ;  /* 0x00000017ff074299 */ /* 0x000fe40008011605 */
[----:B------:R-:W-:Y:S02]  /*41c0*/  UIMAD.WIDE.U32 UR10, UR6, UR22, URZ ;  /* 0x00000016060a72a5 */ /* 0x000fe4000f8e00ff */
[----:B------:R-:W-:Y:S02]  /*41d0*/  USEL UR5, UR14, UR12, !UP6 ;  /* 0x0000000c0e057287 */ /* 0x000fe4000f000000 */
[----:B------:R-:W-:Y:S02]  /*41e0*/  UIMAD UR8, UR42, UR7, URZ ;  /* 0x000000072a0872a4 */ /* 0x000fe4000f8e02ff */
[----:B------:R-:W-:Y:S03]  /*41f0*/  UISETP.GE.AND UP0, UPT, UR6, UR4, UPT ;  /* 0x000000040600728c */ /* 0x000fe6000bf06270 */
[----:B------:R-:W-:Y:S01]  /*4200*/  UMOV UR4, UR11 ;  /* 0x0000000b00047c82 */ /* 0x000fe20008000000 */
[----:B------:R-:W-:Y:S02]  /*4210*/  UISETP.GE.OR UP0, UPT, UR5, UR8, UP0 ;  /* 0x000000080500728c */ /* 0x000fe40008706670 */
[----:B------:R-:W-:Y:S02]  /*4220*/  USHF.R.U32.HI UR4, URZ, UR23, UR4 ;  /* 0x00000017ff047299 */ /* 0x000fe40008011604 */
[----:B------:R-:W-:Y:S02]  /*4230*/  UIMAD.WIDE.U32 UR8, UR5, UR22, URZ ;  /* 0x00000016050872a5 */ /* 0x000fe4000f8e00ff */
[----:B------:R-:W-:Y:S04]  /*4240*/  USEL UR10, UR6, UR4, !UP4 ;  /* 0x00000004060a7287 */ /* 0x000fe8000e000000 */
[----:B------:R-:W-:Y:S01]  /*4250*/  UIADD3 UR11, UPT, UPT, -UR10, URZ, URZ ;  /* 0x000000ff0a0b7290 */ /* 0x000fe2000fffe1ff */
[----:B------:R-:W-:Y:S02]  /*4260*/  @!UP0 UMOV UR4, UR9 ;  /* 0x0000000900048c82 */ /* 0x000fe40008000000 */
[----:B------:R-:W-:Y:S02]  /*4270*/  @!UP0 USHF.R.U32.HI UR4, URZ, UR23, UR4 ;  /* 0x00000017ff048299 */ /* 0x000fe40008011604 */
[----:B------:R-:W-:Y:S02]  /*4280*/  UIMAD UR8, UR42, UR11, UR6 ;  /* 0x0000000b2a0872a4 */ /* 0x000fe4000f8e0206 */
[----:B------:R-:W-:Y:S04]  /*4290*/  @!UP0 USEL UR4, UR5, UR4, !UP4 ;  /* 0x0000000405048287 */ /* 0x000fe8000e000000 */
[----:B------:R-:W-:Y:S02]  /*42a0*/  @!UP0 UIMAD UR8, UR7, UR8, UR4 ;  /* 0x00000008070882a4 */ /* 0x000fe4000f8e0204 */
[----:B------:R-:W-:Y:S02]  /*42b0*/  @!UP0 UIADD3 UR9, UPT, UPT, UR10, -UR4, URZ ;  /* 0x800000040a098290 */ /* 0x000fe4000fffe0ff */
[----:B------:R-:W-:Y:S02]  /*42c0*/  UIADD3 UR4, UPT, UPT, -UR5, URZ, URZ ;  /* 0x000000ff05047290 */ /* 0x000fe4000fffe1ff */
[----:B------:R-:W-:Y:S02]  /*42d0*/  UIADD3 UR7, UPT, UPT, -UR6, URZ, URZ ;  /* 0x000000ff06077290 */ /* 0x000fe4000fffe1ff */
[----:B------:R-:W-:Y:S02]  /*42e0*/  @!UP0 UIMAD UR6, UR9, UR42, UR5 ;  /* 0x0000002a090682a4 */ /* 0x000fe4000f8e0205 */
[----:B------:R-:W-:Y:S02]  /*42f0*/  UIMAD UR14, UR15, UR4, UR14 ;  /* 0x000000040f0e72a4 */ /* 0x000fe4000f8e020e */
[----:B------:R-:W-:Y:S01]  /*4300*/  UIMAD UR13, UR50, UR7, UR13 ;  /* 0x00000007320d72a4 */ /* 0x000fe2000f8e020d */
[----:B------:R-:W-:Y:S02]  /*4310*/  @!UP0 UMOV UR5, UR8 ;  /* 0x0000000800058c82 */ /* 0x000fe40008000000 */
[----:B------:R-:W-:Y:S02]  /*4320*/  UIMAD UR14, UR5, UR15, UR14 ;  /* 0x0000000f050e72a4 */ /* 0x000fe4000f8e020e */
[----:B------:R-:W-:Y:S11]  /*4330*/  UIMAD UR13, UR6, UR50, UR13 ;  /* 0x00000032060d72a4 */ /* 0x000ff6000f8e020d */
[----:B------:R-:W-:Y:S01]  /*4340*/  @!UPT UIADD3 URZ, UPT, UPT, URZ, URZ, URZ ;  /* 0x000000fffffff290 */ /* 0x000fe2000fffe0ff */
.L_x_75:
[----:B------:R-:W2:Y:S01]  /*4350*/  @!UP2 LDCU.128 UR8, c[0x0][0xb10] ;  /* 0x00016200ff08a7ac */ /* 0x000ea20008000c00 */
[C---:B----4-:R-:W-:Y:S02]  /*4360*/  ISETP.NE.U32.AND P1, PT, R4.reuse, RZ, PT ;  /* 0x000000ff0400720c */ /* 0x050fe40003f25070 */
[----:B------:R-:W-:Y:S02]  /*4370*/  ISETP.NE.U32.AND P0, PT, R4, RZ, PT ;  /* 0x000000ff0400720c */ /* 0x000fe40003f05070 */
[C---:B------:R-:W-:Y:S02]  /*4380*/  ISETP.NE.AND.EX P1, PT, R5.reuse, RZ, PT, P1 ;  /* 0x000000ff0500720c */ /* 0x040fe40003f25310 */
[----:B------:R-:W-:Y:S01]  /*4390*/  ISETP.NE.AND.EX P0, PT, R5, RZ, PT, P0 ;  /* 0x000000ff0500720c */ /* 0x000fe20003f05300 */
[----:B------:R-:W3:Y:S01]  /*43a0*/  @!UP2 LDCU UR5, c[0x0][0xb0c] ;  /* 0x00016180ff05a7ac */ /* 0x000ee20008000800 */
[----:B------:R-:W-:Y:S01]  /*43b0*/  SHF.L.U32 R9, R15, 0x1f, RZ ;  /* 0x0000001f0f097819 */ /* 0x000fe200000006ff */
[----:B------:R-:W-:Y:S02]  /*43c0*/  USHF.L.U32 UR35, UR16, 0x6, URZ ;  /* 0x0000000610237899 */ /* 0x000fe400080006ff */
[----:B------:R-:W-:Y:S02]  /*43d0*/  USHF.L.U32 UR34, UR20, 0x8, URZ ;  /* 0x0000000814227899 */ /* 0x000fe400080006ff */
[----:B--2---:R-:W-:Y:S07]  /*43e0*/  UIMAD.WIDE.U32 UR6, UR14, UR8, URZ ;  /* 0x000000080e0672a5 */ /* 0x004fee000f8e00ff */
[----:B------:R-:W-:Y:S01]  /*43f0*/  @!UP2 UMOV UR4, UR7 ;  /* 0x000000070004ac82 */ /* 0x000fe20008000000 */
[----:B---3--:R-:W-:Y:S02]  /*4400*/  @!UP2 UISETP.NE.AND UP0, UPT, UR5, 0x1, UPT ;  /* 0x000000010500a88c */ /* 0x008fe4000bf05270 */
[----:B------:R-:W-:Y:S02]  /*4410*/  @!UP2 USHF.R.U32.HI UR4, URZ, UR9, UR4 ;  /* 0x00000009ff04a299 */ /* 0x000fe40008011604 */
[----:B------:R-:W-:Y:S02]  /*4420*/  UIMAD.WIDE.U32 UR6, UR13, UR11, URZ ;  /* 0x0000000b0d0672a5 */ /* 0x000fe4000f8e00ff */
[----:B------:R-:W-:Y:S02]  /*4430*/  @!UP2 USEL UR8, UR14, UR4, !UP0 ;  /* 0x000000040e08a287 */ /* 0x000fe4000c000000 */
[----:B------:R-:W-:Y:S03]  /*4440*/  @!UP2 UISETP.NE.AND UP0, UPT, UR10, 0x1, UPT ;  /* 0x000000010a00a88c */ /* 0x000fe6000bf05270 */
[----:B------:R-:W-:Y:S02]  /*4450*/  @!UP2 UMOV UR6, UR7 ;  /* 0x000000070006ac82 */ /* 0x000fe40008000000 */
[----:B------:R-:W2:Y:S02]  /*4460*/  @!UP2 LDCU UR4, c[0x0][0xb20] ;  /* 0x00016400ff04a7ac */ /* 0x000ea40008000800 */
[----:B--2---:R-:W-:Y:S04]  /*4470*/  @!UP2 USHF.R.U32.HI UR6, URZ, UR4, UR6 ;  /* 0x00000004ff06a299 */ /* 0x004fe80008011606 */
[----:B------:R-:W-:Y:S04]  /*4480*/  @!UP2 USEL UR6, UR13, UR6, !UP0 ;  /* 0x000000060d06a287 */ /* 0x000fe8000c000000 */
[----:B------:R-:W-:Y:S02]  /*4490*/  @!UP2 UIADD3 UR4, UPT, UPT, -UR8, UR6, URZ ;  /* 0x000000060804a290 */ /* 0x000fe4000fffe1ff */
[----:B------:R-:W-:Y:S02]  /*44a0*/  @!UP2 UIADD3 UR6, UPT, UPT, UR8, -UR6, URZ ;  /* 0x800000060806a290 */ /* 0x000fe4000fffe0ff */
[----:B------:R-:W-:Y:S02]  /*44b0*/  @!UP2 UIMAD UR14, UR4, UR5, UR14 ;  /* 0x00000005040ea2a4 */ /* 0x000fe4000f8e020e */
[----:B------:R-:W-:Y:S01]  /*44c0*/  @!UP2 UIMAD UR13, UR6, UR10, UR13 ;  /* 0x0000000a060da2a4 */ /* 0x000fe2000f8e020d */
[----:B------:R-:W-:Y:S11]  /*44d0*/  BRA.U UP3, `(.L_x_76) ;  /* 0x0000000103107547 */ /* 0x000ff6000b800000 */
[----:B------:R-:W-:Y:S04]  /*44e0*/  MOV R6, UR43 ;  /* 0x0000002b00067c02 */ /* 0x000fe80008000f00 */
[----:B------:R-:W-:Y:S04]  /*44f0*/  SHF.L.U32 R6, R6, 0x1f, RZ ;  /* 0x0000001f06067819 */ /* 0x000fe800000006ff */
[----:B------:R-:W2:Y:S02]  /*4500*/  SYNCS.PHASECHK.TRANS64.TRYWAIT P2, [UR21+0x78], R6 ;  /* 0x00007806ff0075a7 */ /* 0x000ea40008041115 */
[----:B--2---:R-:W-:Y:S05]  /*4510*/  @!P2 BRA `(.L_x_77) ;  /* 0x0000005400c8a947 */ /* 0x004fea0003800000 */
.L_x_76:
[----:B------:R-:W-:Y:S05]  /*4520*/  @!P1 BRA `(.L_x_78) ;  /* 0x0000000000309947 */ /* 0x000fea0003800000 */
[----:B------:R-:W-:Y:S01]  /*4530*/  ISETP.NE.U32.AND P1, PT, R2, RZ, PT ;  /* 0x000000ff0200720c */ /* 0x000fe20003f25070 */
[----:B------:R-:W2:Y:S01]  /*4540*/  LDCU.64 UR4, c[0x0][0x358] ;  /* 0x00006b00ff0477ac */ /* 0x000ea20008000a00 */
[----:B------:R-:W-:Y:S02]  /*4550*/  IMAD.MOV.U32 R74, RZ, RZ, 0x1 ;  /* 0x00000001ff4a7424 */ /* 0x000fe400078e00ff */
[----:B------:R-:W-:Y:S11]  /*4560*/  ISETP.NE.AND.EX P1, PT, R3, RZ, PT, P1 ;  /* 0x000000ff0300720c */ /* 0x000ff60003f25310 */
[----:B------:R-:W-:Y:S02]  /*4570*/  @!UPT UIADD3 URZ, UPT, UPT, URZ, URZ, URZ ;  /* 0x000000fffffff290 */ /* 0x000fe4000fffe0ff */
[----:B------:R-:W3:Y:S01]  /*4580*/  @P1 LDC.64 R10, c[0x0][0x888] ;  /* 0x00022200ff0a1b82 */ /* 0x000ee20000000a00 */
[----:B-1----:R-:W-:Y:S04]  /*4590*/  @P1 IMAD R0, R4, UR36, RZ ;  /* 0x0000002404001c24 */ /* 0x002fe8000f8e02ff */
[----:B---3--:R-:W-:Y:S04]  /*45a0*/  @P1 IMAD.WIDE R10, R0, 0x4, R10 ;  /* 0x00000004000a1825 */ /* 0x008fe800078e020a */
[----:B------:R-:W-:Y:S01]  /*45b0*/  HFMA2 R0, -RZ, RZ, 0, 5.9604644775390625e-08 ;  /* 0x00000001ff007431 */ /* 0x000fe200000001ff */
[----:B--2--5:R2:W5:Y:S04]  /*45c0*/  @P1 LDG.E R40, desc[UR4][R10.64] ;  /* 0x000000040a281981 */ /* 0x024568000c1e1900 */
[----:B------:R-:W-:Y:S01]  /*45d0*/  @!P1 PRMT R74, R0, 0x7610, R74 ;  /* 0x00007610004a9816 */ /* 0x000fe2000000004a */
[----:B--2---:R-:W3:Y:S06]  /*45e0*/  @!P1 LDC R40, c[0x0][0x880] ;  /* 0x00022000ff289b82 */ /* 0x004eec0000000800 */
.L_x_78:
[----:B---3-5:R-:W-:Y:S01]  /*45f0*/  @!P0 ISETP.EQ.AND P1, PT, R40, RZ, PT ;  /* 0x000000ff2800820c */ /* 0x028fe20003f22270 */
[----:B------:R-:W-:Y:S01]  /*4600*/  @!UPT UIADD3 URZ, UPT, UPT, URZ, URZ, URZ ;  /* 0x000000fffffff290 */ /* 0x000fe2000fffe0ff */
[----:B------:R-:W-:Y:S11]  /*4610*/  @!P0 BRA `(.L_x_79) ;  /* 0x0000000000188947 */ /* 0x000ff60003800000 */
[----:B------:R-:W-:Y:S02]  /*4620*/  LOP3.LUT P0, RZ, R74, 0xff, RZ, 0xc0, !PT ;  /* 0x000000ff4aff7812 */ /* 0x000fe4000780c0ff */
[----:B------:R-:W-:Y:S04]  /*4630*/  ISETP.NE.U32.AND P1, PT, R2, RZ, PT ;  /* 0x000000ff0200720c */ /* 0x000fe80003f25070 */
[----:B------:R-:W-:Y:S04]  /*4640*/  ISETP.NE.AND.EX P1, PT, R3, RZ, PT, P1 ;  /* 0x000000ff0300720c */ /* 0x000fe80003f25310 */
[----:B------:R-:W-:Y:S03]  /*4650*/  PLOP3.LUT P1, PT, P1, PT, PT, 0x8, 0x80 ;  /* 0x000000000080781c */ /* 0x000fe60000f2e170 */
[----:B------:R-:W-:Y:S11]  /*4660*/  @P0 ISETP.EQ.AND P1, PT, R40, RZ, PT ;  /* 0x000000ff2800020c */ /* 0x000ff60003f22270 */
[----:B------:R-:W-:Y:S02]  /*4670*/  @!UPT UIADD3 URZ, UPT, UPT, URZ, URZ, URZ ;  /* 0x000000fffffff290 */ /* 0x000fe4000fffe0ff */
.L_x_79:
[----:B------:R-:W2:Y:S01]  /*4680*/  SYNCS.PHASECHK.TRANS64.TRYWAIT P2, [UR21+0x50], R9 ;  /* 0x00005009ff0075a7 */ /* 0x000ea20008041115 */
[----:B------:R-:W-:Y:S04]  /*4690*/  ELECT P0, URZ, PT ;  /* 0x0000000000ff782f */ /* 0x000fe80003800000 */
[----:B------:R-:W-:Y:S11]  /*46a0*/  PLOP3.LUT P1, PT, P1, P0, PT, 0xf2, 0x2f ;  /* 0x00000000002f781c */ /* 0x000ff60000f21e72 */
[----:B------:R-:W-:Y:S02]  /*46b0*/  @!UPT UIADD3 URZ, UPT, UPT, URZ, URZ, URZ ;  /* 0x000000fffffff290 */ /* 0x000fe4000fffe0ff */
[----:B------:R-:W-:Y:S05]  /*46c0*/  @!P1 IADD3 R8, P0, PT, R16, 0x580, RZ ;  /* 0x0000058010089810 */ /* 0x000fea0007f1e0ff */
[----:B-1----:R-:W-:Y:S01]  /*46d0*/  @!P1 IMAD.X R6, RZ, RZ, R17, P0 ;  /* 0x000000ffff069224 */ /* 0x002fe200000e0611 */
[----:B--2---:R-:W-:Y:S07]  /*46e0*/  @!P2 BRA `(.L_x_80) ;  /* 0x00000054006ca947 */ /* 0x004fee0003800000 */
.L_x_159:
[----:B------:R-:W-:Y:S01]  /*46f0*/  @!P1 R2UR UR5, R8 ;  /* 0x00000000080592ca */ /* 0x000fe200000e0000 */
[----:B------:R-:W-:Y:S01]  /*4700*/  VOTEU.ALL UP0, P1 ;  /* 0x0000000000ff7886 */ /* 0x000fe20000800000 */
[----:B------:R-:W-:Y:S01]  /*4710*/  @!P1 R2UR UR4, R6 ;  /* 0x00000000060492ca */ /* 0x000fe200000e0000 */
[----:B-1----:R-:W-:Y:S01]  /*4720*/  @!P1 IMAD.MOV.U32 R0, RZ, RZ, 0x1000 ;  /* 0x00001000ff009424 */ /* 0x002fe200078e00ff */
[----:B------:R-:W-:Y:S01]  /*4730*/  UMOV UR8, 0x0 ;  /* 0x0000000000087882 */ /* 0x000fe20000000000 */
[----:B------:R-:W-:Y:S01]  /*4740*/  UMOV UR9, 0x10000000 ;  /* 0x1000000000097882 */ /* 0x000fe20000000000 */
[----:B------:R-:W-:Y:S01]  /*4750*/  @!UP0 UIADD3 UR32, UPT, UPT, UR21, 0x200, URZ ;  /* 0x0000020015208890 */ /* 0x000fe2000fffe0ff */
[----:B------:R-:W-:Y:S01]  /*4760*/  @!P1 IADD3 R8, P0, PT, R16, 0x580, RZ ;  /* 0x0000058010089810 */ /* 0x000fe20007f1e0ff */
[----:B------:R-:W-:Y:S01]  /*4770*/  VOTEU.ALL UP0, P1 ;  /* 0x0000000000ff7886 */ /* 0x000fe20000800000 */
[----:B------:R-:W-:Y:S03]  /*4780*/  UPRMT UR6, UR45, 0x654, UR33 ;  /* 0x000006542d067896 */ /* 0x000fe60008000021 */
[----:B------:R-:W-:Y:S02]  /*4790*/  @!P1 IMAD.X R6, RZ, RZ, R17, P0 ;  /* 0x000000ffff069224 */ /* 0x000fe400000e0611 */
[----:B------:R-:W-:Y:S02]  /*47a0*/  IMAD.U32 R10, RZ, RZ, UR5 ;  /* 0x00000005ff0a7e24 */ /* 0x000fe4000f8e00ff */
[----:B------:R-:W-:Y:S03]  /*47b0*/  IMAD.U32 R11, RZ, RZ, UR4 ;  /* 0x00000004ff0b7e24 */ /* 0x000fe6000f8e00ff */
[----:B------:R-:W-:Y:S02]  /*47c0*/  @!P1 R2UR UR4, R10 ;  /* 0x000000000a0492ca */ /* 0x000fe400000e0000 */
[----:B------:R-:W-:Y:S11]  /*47d0*/  @!P1 R2UR UR5, R11 ;  /* 0x000000000b0592ca */ /* 0x000ff600000e0000 */
[----:B------:R-:W-:Y:S02]  /*47e0*/  @!UPT UIADD3 URZ, UPT, UPT, URZ, URZ, URZ ;  /* 0x000000fffffff290 */ /* 0x000fe4000fffe0ff */
[----:B------:R1:W-:Y:S01]  /*47f0*/  @!UP0 UTMALDG.3D [UR32], [UR4], desc[UR8] ;  /* 0x00000820040085b4 */ /* 0x0003e20008011000 */
[----:B------:R1:W-:Y:S01]  /*4800*/  @!P1 SYNCS.ARRIVE.TRANS64.RED.A0TR RZ, [UR21+0x30], R0 ;  /* 0x00003000ffff99a7 */ /* 0x0003e20008300415 */
[----:B------:R-:W-:Y:S01]  /*4810*/  SYNCS.ARRIVE.TRANS64.RED.A1T0 RZ, [UR6], RZ ;  /* 0x000000ffffff79a7 */ /* 0x000fe20008100406 */
[----:B------:R-:W2:Y:S02]  /*4820*/  SYNCS.PHASECHK.TRANS64.TRYWAIT P2, [UR21+0x58], R9 ;  /* 0x00005809ff0075a7 */ /* 0x000ea40008041115 */
[----:B-12---:R-:W-:Y:S05]  /*4830*/  @!P2 BRA `(.L_x_81) ;  /* 0x000000540030a947 */ /* 0x006fea0003800000 */
.L_x_161:
        /* <DEDUP_REMOVED lines=8> */
[----:B------:R-:W-:Y:S01]  /*48c0*/  @!UP0 UIADD3 UR24, UPT, UPT, UR21, 0x1200, URZ ;  /* 0x0000120015188890 */ /* 0x000fe2000fffe0ff */
[----:B------:R-:W-:Y:S01]  /*48d0*/  VOTEU.ALL UP0, P1 ;  /* 0x0000000000ff7886 */ /* 0x000fe20000800000 */
[----:B------:R-:W-:Y:S01]  /*48e0*/  UMOV UR27, UR35 ;  /* 0x00000023001b7c82 */ /* 0x000fe20008000000 */
[----:B------:R-:W-:Y:S02]  /*48f0*/  UMOV UR28, UR36 ;  /* 0x00000024001c7c82 */ /* 0x000fe40008000000 */
[----:B------:R-:W-:Y:S01]  /*4900*/  IMAD.U32 R10, RZ, RZ, UR5 ;  /* 0x00000005ff0a7e24 */ /* 0x000fe2000f8e00ff */
[----:B------:R-:W-:Y:S01]  /*4910*/  UPRMT UR6, UR45, 0x654, UR25 ;  /* 0x000006542d067896 */ /* 0x000fe20008000019 */
[----:B------:R-:W-:Y:S02]  /*4920*/  IMAD.U32 R11, RZ, RZ, UR4 ;  /* 0x00000004ff0b7e24 */ /* 0x000fe4000f8e00ff */
[----:B------:R-:W-:Y:S01]  /*4930*/  @!P1 IMAD.X R6, RZ, RZ, R17, P0 ;  /* 0x000000ffff069224 */ /* 0x000fe200000e0611 */
        /* <DEDUP_REMOVED lines=8> */
.L_x_163:
[----:B------:R-:W-:Y:S01]  /*49c0*/  @!P1 R2UR UR5, R8 ;  /* 0x00000000080592ca */ /* 0x000fe200000e0000 */
[----:B------:R-:W-:Y:S01]  /*49d0*/  VOTEU.ALL UP0, P1 ;  /* 0x0000000000ff7886 */ /* 0x000fe20000800000 */
[----:B------:R-:W-:Y:S01]  /*49e0*/  @!P1 R2UR UR4, R6 ;  /* 0x00000000060492ca */ /* 0x000fe200000e0000 */
[----:B-1----:R-:W-:Y:S01]  /*49f0*/  @!P1 IMAD.MOV.U32 R0, RZ, RZ, 0x1000 ;  /* 0x00001000ff009424 */ /* 0x002fe200078e00ff */
[----:B------:R-:W-:Y:S01]  /*4a00*/  UMOV UR8, 0x0 ;  /* 0x0000000000087882 */ /* 0x000fe20000000000 */
[----:B------:R-:W-:Y:S01]  /*4a10*/  UMOV UR9, 0x10000000 ;  /* 0x1000000000097882 */ /* 0x000fe20000000000 */
[----:B------:R-:W-:Y:S01]  /*4a20*/  @!UP0 UIADD3 UR18, UPT, UPT, UR34, 0x80, URZ ;  /* 0x0000008022128890 */ /* 0x000fe2000fffe0ff */
[----:B------:R-:W-:Y:S01]  /*4a30*/  VIADD R14, R14, 0x1 ;  /* 0x000000010e0e7836 */ /* 0x000fe20000000000 */
[----:B------:R-:W-:Y:S01]  /*4a40*/  @!UP0 UIADD3 UR16, UPT, UPT, UR21, 0x2200, URZ ;  /* 0x0000220015108890 */ /* 0x000fe2000fffe0ff */
[----:B------:R-:W-:Y:S01]  /*4a50*/  VOTEU.ALL UP0, P1 ;  /* 0x0000000000ff7886 */ /* 0x000fe20000800000 */
[----:B------:R-:W-:Y:S01]  /*4a60*/  UMOV UR19, UR35 ;  /* 0x0000002300137c82 */ /* 0x000fe20008000000 */
[----:B------:R-:W-:Y:S02]  /*4a70*/  UMOV UR20, UR36 ;  /* 0x0000002400147c82 */ /* 0x000fe40008000000 */
[----:B------:R-:W-:Y:S01]  /*4a80*/  IMAD.U32 R10, RZ, RZ, UR5 ;  /* 0x00000005ff0a7e24 */ /* 0x000fe2000f8e00ff */
[----:B------:R-:W-:Y:S01]  /*4a90*/  UPRMT UR6, UR45, 0x654, UR17 ;  /* 0x000006542d067896 */ /* 0x000fe20008000011 */
        /* <DEDUP_REMOVED lines=9> */
.L_x_165:
[----:B------:R-:W-:Y:S01]  /*4b30*/  @!P1 IADD3 R6, P0, PT, R16, 0x580, RZ ;  /* 0x0000058010069810 */ /* 0x000fe20007f1e0ff */
[----:B------:R-:W-:Y:S01]  /*4b40*/  VOTEU.ALL UP0, P1 ;  /* 0x0000000000ff7886 */ /* 0x000fe20000800000 */
[----:B------:R-:W-:Y:S01]  /*4b50*/  UMOV UR6, 0x0 ;  /* 0x0000000000067882 */ /* 0x000fe20000000000 */
[----:B------:R-:W-:Y:S01]  /*4b60*/  UMOV UR7, 0x10000000 ;  /* 0x1000000000077882 */ /* 0x000fe20000000000 */
[----:B------:R-:W-:Y:S01]  /*4b70*/  @!P1 R2UR UR5, R6 ;  /* 0x00000000060592ca */ /* 0x000fe200000e0000 */
[----:B-1----:R-:W-:Y:S01]  /*4b80*/  @!P1 IMAD.X R0, RZ, RZ, R17, P0 ;  /* 0x000000ffff009224 */ /* 0x002fe200000e0611 */
[----:B------:R-:W-:Y:S01]  /*4b90*/  @!UP0 UIADD3 UR10, UPT, UPT, UR34, 0xc0, URZ ;  /* 0x000000c0220a8890 */ /* 0x000fe2000fffe0ff */
[----:B------:R-:W-:Y:S01]  /*4ba0*/  R2UR UR18, R76 ;  /* 0x000000004c1272ca */ /* 0x000fe200000e0000 */
[----:B------:R-:W-:Y:S01]  /*4bb0*/  @!UP0 UIADD3 UR8, UPT, UPT, UR21, 0x3200, URZ ;  /* 0x0000320015088890 */ /* 0x000fe2000fffe0ff */
[----:B------:R-:W-:Y:S01]  /*4bc0*/  R2UR UR16, R77 ;  /* 0x000000004d1072ca */ /* 0x000fe200000e0000 */
[----:B------:R-:W-:Y:S01]  /*4bd0*/  @!UP0 UIADD3 UR9, UPT, UPT, UR21, 0x48, URZ ;  /* 0x0000004815098890 */ /* 0x000fe2000fffe0ff */
[----:B------:R-:W-:Y:S01]  /*4be0*/  @!P1 R2UR UR4, R0 ;  /* 0x00000000000492ca */ /* 0x000fe200000e0000 */
[----:B------:R-:W-:Y:S01]  /*4bf0*/  VOTEU.ALL UP0, P1 ;  /* 0x0000000000ff7886 */ /* 0x000fe20000800000 */
[----:B------:R-:W-:Y:S01]  /*4c00*/  UMOV UR11, UR35 ;  /* 0x00000023000b7c82 */ /* 0x000fe20008000000 */
[----:B------:R-:W-:Y:S01]  /*4c10*/  UMOV UR12, UR36 ;  /* 0x00000024000c7c82 */ /* 0x000fe20008000000 */
[C---:B------:R-:W-:Y:S01]  /*4c20*/  ISETP.NE.AND P0, PT, R14.reuse, 0x2, PT ;  /* 0x000000020e00780c */ /* 0x040fe20003f05270 */
[----:B------:R-:W-:Y:S01]  /*4c30*/  UPLOP3.LUT UP3, UPT, UPT, UPT, UPT, 0x80, 0x8 ;  /* 0x000000000008789c */ /* 0x000fe20003f6f070 */
[----:B------:R-:W-:Y:S01]  /*4c40*/  IMAD.U32 R8, RZ, RZ, UR5 ;  /* 0x00000005ff087e24 */ /* 0x000fe2000f8e00ff */
[----:B------:R-:W-:Y:S01]  /*4c50*/  LOP3.LUT R15, R15, 0x1, RZ, 0x3c, !PT ;  /* 0x000000010f0f7812 */ /* 0x000fe200078e3cff */
[----:B------:R-:W-:Y:S01]  /*4c60*/  UMOV UR36, UR29 ;  /* 0x0000001d00247c82 */ /* 0x000fe20008000000 */
[----:B------:R-:W-:Y:S01]  /*4c70*/  SEL R0, RZ, 0x1, P0 ;  /* 0x00000001ff007807 */ /* 0x000fe20000000000 */
[----:B------:R-:W-:Y:S01]  /*4c80*/  UIADD3 UR20, UPT, UPT, UR13, UR18, URZ ;  /* 0x000000120d147290 */ /* 0x000fe2000fffe0ff */
[----:B------:R-:W-:Y:S01]  /*4c90*/  SEL R14, R14, RZ, P0 ;  /* 0x000000ff0e0e7207 */ /* 0x000fe20000000000 */
[----:B------:R-:W-:Y:S01]  /*4ca0*/  UIADD3 UR16, UPT, UPT, UR14, UR16, URZ ;  /* 0x000000100e107290 */ /* 0x000fe2000fffe0ff */
[----:B------:R-:W-:Y:S01]  /*4cb0*/  IMAD.U32 R9, RZ, RZ, UR4 ;  /* 0x00000004ff097e24 */ /* 0x000fe2000f8e00ff */
[----:B------:R-:W-:Y:S02]  /*4cc0*/  @!P1 R2UR UR4, R8 ;  /* 0x00000000080492ca */ /* 0x000fe400000e0000 */
[----:B------:R-:W-:Y:S02]  /*4cd0*/  LOP3.LUT R13, R13, R0, RZ, 0x3c, !PT ;  /* 0x000000000d0d7212 */ /* 0x000fe400078e3cff */
[----:B------:R-:W-:Y:S11]  /*4ce0*/  @!P1 R2UR UR5, R9 ;  /* 0x00000000090592ca */ /* 0x000ff600000e0000 */
[----:B------:R-:W-:Y:S02]  /*4cf0*/  @!UPT UIADD3 URZ, UPT, UPT, URZ, URZ, URZ ;  /* 0x000000fffffff290 */ /* 0x000fe4000fffe0ff */
[----:B------:R2:W-:Y:S01]  /*4d00*/  @!UP0 UTMALDG.3D [UR8], [UR4], desc[UR6] ;  /* 0x00000608040085b4 */ /* 0x0005e20008011000 */
[----:B------:R2:W-:Y:S01]  /*4d10*/  @!P1 SYNCS.ARRIVE.TRANS64.RED.A0TR RZ, [UR21+0x48], R7 ;  /* 0x00004807ffff99a7 */ /* 0x0005e20008300415 */
[----:B------:R-:W-:Y:S01]  /*4d20*/  SYNCS.ARRIVE.TRANS64.RED.A1T0 RZ, [UR37], RZ ;  /* 0x000000ffffff79a7 */ /* 0x000fe20008100425 */
[----:B------:R-:W-:Y:S05]  /*4d30*/  BRA.U UP1, `(.L_x_84) ;  /* 0xfffffff101647547 */ /* 0x000fea000b83ffff */
[----:B------:R-:W-:-:S04]  /*4d40*/  SHF.L.U32 R2, R15, 0x1f, RZ ;  /* 0x0000001f0f027819 */ /* 0x000fc800000006ff */
[----:B------:R-:W1:Y:S02]  /*4d50*/  SYNCS.PHASECHK.TRANS64.TRYWAIT P0, [UR21+0x50], R2 ;  /* 0x00005002ff0075a7 */ /* 0x000e640008001115 */
[----:B-1----:R-:W-:Y:S05]  /*4d60*/  @!P0 BRA `(.L_x_85) ;  /* 0x00000050002c8947 */ /* 0x002fea0003800000 */
.L_x_167:
[----:B------:R-:W3:Y:S02]  /*4d70*/  SYNCS.PHASECHK.TRANS64.TRYWAIT P0, [UR21+0x58], R2 ;  /* 0x00005802ff0075a7 */ /* 0x000ee40008001115 */
[----:B---3--:R-:W-:Y:S05]  /*4d80*/  @!P0 BRA `(.L_x_86) ;  /* 0x00000050003c8947 */ /* 0x008fea0003800000 */
.L_x_169:
[----:B------:R-:W3:Y:S02]  /*4d90*/  SYNCS.PHASECHK.TRANS64.TRYWAIT P0, [UR21+0x60], R2 ;  /* 0x00006002ff0075a7 */ /* 0x000ee40008001115 */
[----:B---3--:R-:W-:Y:S05]  /*4da0*/  @!P0 BRA `(.L_x_87) ;  /* 0x00000050004c8947 */ /* 0x008fea0003800000 */
.L_x_171:
[----:B-1----:R-:W-:-:S07]  /*4db0*/  MOV R0, UR21 ;  /* 0x0000001500007c02 */ /* 0x002fce0008000f00 */
.L_x_88:
[----:B-1----:R-:W-:-:S04]  /*4dc0*/  SHF.L.U32 R2, R15, 0x1f, RZ ;  /* 0x0000001f0f027819 */ /* 0x002fc800000006ff */
[----:B------:R1:W3:Y:S03]  /*4dd0*/  SYNCS.PHASECHK.TRANS64.TRYWAIT P0, [R0+URZ+0x68], R2 ;  /* 0x00006802000075a7 */ /* 0x0002e600080011ff */
[----:B---3--:R-:W-:Y:S05]  /*4de0*/  @!P0 NANOSLEEP.SYNCS 0x989680 ;  /* 0x009896800000895d */ /* 0x008fea0003900000 */
[----:B------:R-:W3:Y:S02]  /*4df0*/  @!P0 SYNCS.PHASECHK.TRANS64 P0, [R0+URZ+0x68], R2 ;  /* 0x00006802000085a7 */ /* 0x000ee400080010ff */
[----:B--23--:R-:W-:Y:S05]  /*4e00*/  @P0 EXIT ;  /* 0x000000000000094d */ /* 0x00cfea0003800000 */
[----:B------:R-:W-:Y:S05]  /*4e10*/  BRA `(.L_x_88) ;  /* 0xfffffffc00e87947 */ /* 0x000fea000383ffff */
.L_x_73:
[----:B------:R-:W-:-:S06]  /*4e20*/  UISETP.GE.AND UP0, UPT, UR17, 0x4, UPT ;  /* 0x000000041100788c */ /* 0x000fcc000bf06270 */
[----:B------:R-:W-:-:S13]  /*4e30*/  PLOP3.LUT P0, PT, PT, PT, UP0, 0x80, 0x8 ;  /* 0x000000000008781c */ /* 0x000fda0003f0f008 */
[----:B------:R-:W-:Y:S05]  /*4e40*/  @!P0 EXIT ;  /* 0x000000000000894d */ /* 0x000fea0003800000 */
[----:B------:R-:W-:Y:S01]  /*4e50*/  BAR.SYNC.DEFER_BLOCKING 0x6, 0xa0 ;  /* 0x0182800000007b1d */ /* 0x000fe20000010000 */
[C---:B------:R-:W-:Y:S01]  /*4e60*/  IMAD.SHL.U32 R7, R85.reuse, 0x40, RZ ;  /* 0x0000004055077824 */ /* 0x040fe200078e00ff */
[C---:B------:R-:W-:Y:S01]  /*4e70*/  LOP3.LUT R87, R85.reuse, 0x60, RZ, 0xc0, !PT ;  /* 0x0000006055577812 */ /* 0x040fe200078ec0ff */
[C---:B------:R-:W-:Y:S02]  /*4e80*/  IMAD.SHL.U32 R4, R85.reuse, 0x20, RZ ;  /* 0x0000002055047824 */ /* 0x040fe400078e00ff */
[----:B------:R-:W-:Y:S02]  /*4e90*/  HFMA2 R36, -RZ, RZ, 0, 0 ;  /* 0x00000000ff247431 */ /* 0x000fe400000001ff */
[----:B------:R-:W-:Y:S01]  /*4ea0*/  IMAD.SHL.U32 R5, R85, 0x8, RZ ;  /* 0x0000000855057824 */ /* 0x000fe200078e00ff */
[----:B------:R-:W-:Y:S01]  /*4eb0*/  UMOV UR44, 0x400 ;  /* 0x00000400002c7882 */ /* 0x000fe20000000000 */
[----:B------:R-:W1:Y:S01]  /*4ec0*/  LDC.64 R72, c[0x0][0x8b0] ;  /* 0x00022c00ff487b82 */ /* 0x000e620000000a00 */
[----:B------:R-:W-:Y:S01]  /*4ed0*/  ULEA UR44, UR45, UR44, 0x18 ;  /* 0x0000002c2d2c7291 */ /* 0x000fe2000f8ec0ff */
[----:B------:R-:W-:Y:S01]  /*4ee0*/  LOP3.LUT R6, R7, 0x180, RZ, 0xc0, !PT ;  /* 0x0000018007067812 */ /* 0x000fe200078ec0ff */
[C---:B------:R-:W-:Y:S01]  /*4ef0*/  IMAD.U32 R37, R85.reuse, 0x10000, RZ ;  /* 0x0001000055257824 */ /* 0x040fe200078e00ff */
[----:B------:R-:W-:Y:S01]  /*4f00*/  LOP3.LUT R4, R4, 0xc00, RZ, 0xc0, !PT ;  /* 0x00000c0004047812 */ /* 0x000fe200078ec0ff */
[----:B------:R-:W-:Y:S01]  /*4f10*/  UIADD3 UR4, UPT, UPT, UR44, 0x4200, URZ ;  /* 0x000042002c047890 */ /* 0x000fe2000fffe0ff */
[----:B------:R-:W-:Y:S01]  /*4f20*/  LOP3.LUT R5, R6, 0x30, R5, 0xf8, !PT ;  /* 0x0000003006057812 */ /* 0x000fe200078ef805 */
[----:B------:R-:W-:Y:S01]  /*4f30*/  IMAD.SHL.U32 R6, R85, 0x2, RZ ;  /* 0x0000000255067824 */ /* 0x000fe200078e00ff */
[----:B------:R-:W2:Y:S01]  /*4f40*/  LDC.64 R70, c[0x0][0x8a8] ;  /* 0x00022a00ff467b82 */ /* 0x000ea20000000a00 */
[----:B------:R-:W-:Y:S01]  /*4f50*/  LOP3.LUT R4, R4, 0x40, R7, 0xf8, !PT ;  /* 0x0000004004047812 */ /* 0x000fe200078ef807 */
[----:B------:R-:W-:Y:S01]  /*4f60*/  UIADD3 UR5, UPT, UPT, UR44, 0x200, URZ ;  /* 0x000002002c057890 */ /* 0x000fe2000fffe0ff */
[----:B------:R-:W-:Y:S01]  /*4f70*/  LOP3.LUT R37, R37, 0x600000, RZ, 0xc0, !PT ;  /* 0x0060000025257812 */ /* 0x000fe200078ec0ff */
[----:B------:R-:W-:Y:S01]  /*4f80*/  IMAD.MOV.U32 R84, RZ, RZ, RZ ;  /* 0x000000ffff547224 */ /* 0x000fe200078e00ff */
[----:B------:R-:W-:Y:S01]  /*4f90*/  LOP3.LUT R85, R85, 0x2, RZ, 0xc0, !PT ;  /* 0x0000000255557812 */ /* 0x000fe200078ec0ff */
[----:B------:R-:W-:Y:S01]  /*4fa0*/  IMAD.MOV.U32 R79, RZ, RZ, RZ ;  /* 0x000000ffff4f7224 */ /* 0x000fe200078e00ff */
[----:B------:R-:W-:-:S02]  /*4fb0*/  LOP3.LUT R5, R5, 0x20, R6, 0x78, !PT ;  /* 0x0000002005057812 */ /* 0x000fc400078e7806 */
[----:B------:R-:W-:Y:S01]  /*4fc0*/  CS2R R82, SRZ ;  /* 0x0000000000527805 */ /* 0x000fe2000001ff00 */
[----:B------:R-:W3:Y:S01]  /*4fd0*/  LDS R0, [UR44+0x130] ;  /* 0x0001302cff007984 */ /* 0x000ee20008000800 */
[----:B------:R-:W-:Y:S01]  /*4fe0*/  LOP3.LUT R4, R4, 0x200, R7, 0xf8, !PT ;  /* 0x0000020004047812 */ /* 0x000fe200078ef807 */
[----:B------:R-:W-:Y:S01]  /*4ff0*/  IMAD.U32 R88, RZ, RZ, UR5 ;  /* 0x00000005ff587e24 */ /* 0x000fe2000f8e00ff */
[----:B------:R-:W-:Y:S01]  /*5000*/  MOV R81, RZ ;  /* 0x000000ff00517202 */ /* 0x000fe20000000f00 */
[----:B------:R-:W-:Y:S01]  /*5010*/  IMAD.MOV R80, RZ, RZ, -R85 ;  /* 0x000000ffff507224 */ /* 0x000fe200078e0a55 */
[----:B------:R-:W-:Y:S01]  /*5020*/  LOP3.LUT R69, R4, R5, RZ, 0xfc, !PT ;  /* 0x0000000504457212 */ /* 0x000fe200078efcff */
[----:B------:R-:W-:Y:S01]  /*5030*/  IMAD.U32 R86, RZ, RZ, UR4 ;  /* 0x00000004ff567e24 */ /* 0x000fe2000f8e00ff */
[----:B------:R-:W4:Y:S01]  /*5040*/  LDCU UR58, c[0x0][0x370] ;  /* 0x00006e00ff3a77ac */ /* 0x000f220008000800 */
[----:B------:R-:W1:Y:S01]  /*5050*/  LDCU.64 UR62, c[0x0][0x348] ;  /* 0x00006900ff3e77ac */ /* 0x000e620008000a00 */
[----:B------:R-:W1:Y:S01]  /*5060*/  LDCU UR43, c[0x0][0xb0c] ;  /* 0x00016180ff2b77ac */ /* 0x000e620008000800 */
[----:B------:R-:W1:Y:S01]  /*5070*/  LDCU UR39, c[0x0][0xb30] ;  /* 0x00016600ff2777ac */ /* 0x000e620008000800 */
[----:B------:R-:W1:Y:S01]  /*5080*/  LDCU.64 UR56, c[0x0][0x888] ;  /* 0x00011100ff3877ac */ /* 0x000e620008000a00 */
[----:B------:R-:W1:Y:S01]  /*5090*/  LDCU.64 UR40, c[0x0][0xb28] ;  /* 0x00016500ff2877ac */ /* 0x000e620008000a00 */
[----:B------:R-:W1:Y:S01]  /*50a0*/  LDCU.64 UR60, c[0x0][0x890] ;  /* 0x00011200ff3c77ac */ /* 0x000e620008000a00 */
[----:B------:R-:W1:Y:S01]  /*50b0*/  LDCU.128 UR52, c[0x0][0xb10] ;  /* 0x00016200ff3477ac */ /* 0x000e620008000c00 */
[----:B------:R-:W1:Y:S02]  /*50c0*/  LDCU UR47, c[0x0][0x374] ;  /* 0x00006e80ff2f77ac */ /* 0x000e640008000800 */
[----:B-1234-:R-:W-:-:S07]  /*50d0*/  IMAD.IADD R37, R0, 0x1, R37 ;  /* 0x0000000100257824 */ /* 0x01efce00078e0225 */
.L_x_130:
[----:B------:R-:W-:Y:S02]  /*50e0*/  LEA R3, R79, UR44, 0x3 ;  /* 0x0000002c4f037c11 */ /* 0x000fe4000f8e18ff */
[----:B------:R-:W-:Y:S02]  /*50f0*/  SHF.L.U32 R0, R83, 0x1f, RZ ;  /* 0x0000001f53007819 */ /* 0x000fe400000006ff */
[----:B-1----:R-:W-:Y:S02]  /*5100*/  LEA R4, R79, UR44, 0x4 ;  /* 0x0000002c4f047c11 */ /* 0x002fe4000f8e20ff */
[----:B------:R-:W1:Y:S02]  /*5110*/  SYNCS.PHASECHK.TRANS64.TRYWAIT P0, [R3+URZ+0x80], R0 ;  /* 0x00008000030075a7 */ /* 0x000e6400080011ff */
[----:B-1----:R-:W-:Y:S05]  /*5120*/  @!P0 BRA `(.L_x_89) ;  /* 0x0000004c00848947 */ /* 0x002fea0003800000 */
.L_x_172:
        /* <DEDUP_REMOVED lines=8> */
[----:B--2---:R-:W-:Y:S11]  /*51b0*/  LOP3.LUT P0, RZ, R6, 0x1, RZ, 0xc0, !PT ;  /* 0x0000000106ff7812 */ /* 0x004ff6000780c0ff */
[----:B------:R-:W-:Y:S02]  /*51c0*/  @!UPT UIADD3 URZ, UPT, UPT, URZ, URZ, URZ ;  /* 0x000000fffffff290 */ /* 0x000fe4000fffe0ff */
[----:B---3--:R-:W-:Y:S01]  /*51d0*/  VOTEU.ANY UP1, P0 ;  /* 0x0000000000ff7886 */ /* 0x008fe20000020100 */
[----:B------:R-:W-:Y:S01]  /*51e0*/  PLOP3.LUT P0, PT, PT, PT, UP1, 0x80, 0x8 ;  /* 0x000000000008781c */ /* 0x000fe20003f0f018 */
[----:B------:R-:W-:Y:S11]  /*51f0*/  UP2UR UR46, UPR, URZ, 0x2 ;  /* 0x00000002ff2e7883 */ /* 0x000ff60008000000 */
[----:B------:R-:W-:Y:S01]  /*5200*/  @!UPT UIADD3 URZ, UPT, UPT, URZ, URZ, URZ ;  /* 0x000000fffffff290 */ /* 0x000fe2000fffe0ff */
[----:B-1----:R-:W-:Y:S02]  /*5210*/  @P0 SHF.R.U32.HI R0, RZ, 0x10, R5 ;  /* 0x00000010ff000819 */ /* 0x002fe40000011605 */
        /* <DEDUP_REMOVED lines=12> */
[----:B------:R-:W2:Y:S01]  /*52e0*/  LDCU UR12, c[0x0][0xb20] ;  /* 0x00016400ff0c77ac */ /* 0x000ea20008000800 */
[----:B------:R-:W-:Y:S02]  /*52f0*/  UIMAD.WIDE.U32 UR4, UR47, UR55, URZ ;  /* 0x000000372f0472a5 */ /* 0x000fe4000f8e00ff */
[----:B------:R-:W-:Y:S02]  /*5300*/  UIMAD.WIDE.U32 UR6, UR58, UR52, URZ ;  /* 0x000000343a0672a5 */ /* 0x000fe4000f8e00ff */
[----:B------:R-:W-:Y:S02]  /*5310*/  UISETP.NE.AND UP0, UPT, UR54, 0x1, UPT ;  /* 0x000000013600788c */ /* 0x000fe4000bf05270 */
[----:B------:R-:W-:Y:S02]  /*5320*/  UIMAD.WIDE.U32 UR8, UR37, UR55, URZ ;  /* 0x00000037250872a5 */ /* 0x000fe4000f8e00ff */
[----:B------:R-:W-:Y:S02]  /*5330*/  UIMAD.WIDE.U32 UR10, UR38, UR52, URZ ;  /* 0x00000034260a72a5 */ /* 0x000fe4000f8e00ff */
[----:B------:R-:W-:Y:S02]  /*5340*/  UISETP.NE.AND UP1, UPT, UR43, 0x1, UPT ;  /* 0x000000012b00788c */ /* 0x000fe4000bf25270 */
[----:B------:R-:W-:Y:S01]  /*5350*/  UISETP.NE.AND UP2, UPT, UR42, 0x1, UPT ;  /* 0x000000012a00788c */ /* 0x000fe2000bf45270 */
[----:B------:R-:W-:Y:S02]  /*5360*/  UMOV UR4, UR5 ;  /* 0x0000000500047c82 */ /* 0x000fe40008000000 */
[----:B--2---:R-:W-:Y:S03]  /*5370*/  USHF.R.U32.HI UR5, URZ, UR12, UR4 ;  /* 0x0000000cff057299 */ /* 0x004fe60008011604 */
[----:B------:R-:W-:Y:S02]  /*5380*/  UMOV UR4, UR7 ;  /* 0x0000000700047c82 */ /* 0x000fe40008000000 */
[----:B------:R-:W-:Y:S02]  /*5390*/  USHF.R.U32.HI UR7, URZ, UR53, UR4 ;  /* 0x00000035ff077299 */ /* 0x000fe40008011604 */
[----:B------:R-:W-:Y:S02]  /*53a0*/  USEL UR4, UR47, UR5, !UP0 ;  /* 0x000000052f047287 */ /* 0x000fe4000c000000 */
[----:B------:R-:W-:Y:S01]  /*53b0*/  USEL UR7, UR58, UR7, !UP1 ;  /* 0x000000073a077287 */ /* 0x000fe2000c800000 */
[----:B------:R-:W-:Y:S01]  /*53c0*/  UMOV UR5, UR9 ;  /* 0x0000000900057c82 */ /* 0x000fe20008000000 */
[----:B------:R-:W-:Y:S02]  /*53d0*/  UIMAD.WIDE.U32 UR8, UR4, UR40, URZ ;  /* 0x00000028040872a5 */ /* 0x000fe4000f8e00ff */
[----:B------:R-:W-:Y:S03]  /*53e0*/  USHF.R.U32.HI UR6, URZ, UR12, UR5 ;  /* 0x0000000cff067299 */ /* 0x000fe60008011605 */
[----:B------:R-:W-:Y:S01]  /*53f0*/  UMOV UR5, UR11 ;  /* 0x0000000b00057c82 */ /* 0x000fe20008000000 */
[----:B------:R-:W-:Y:S02]  /*5400*/  UIMAD.WIDE.U32 UR10, UR7, UR40, URZ ;  /* 0x00000028070a72a5 */ /* 0x000fe4000f8e00ff */
[----:B------:R-:W-:Y:S02]  /*5410*/  USHF.R.U32.HI UR12, URZ, UR53, UR5 ;  /* 0x00000035ff0c7299 */ /* 0x000fe40008011605 */
[----:B------:R-:W-:Y:S01]  /*5420*/  USEL UR6, UR37, UR6, !UP0 ;  /* 0x0000000625067287 */ /* 0x000fe2000c000000 */
[----:B------:R-:W-:Y:S02]  /*5430*/  UMOV UR5, UR9 ;  /* 0x0000000900057c82 */ /* 0x000fe40008000000 */
[----:B------:R-:W-:Y:S01]  /*5440*/  UMOV UR10, UR11 ;  /* 0x0000000b000a7c82 */ /* 0x000fe20008000000 */
[----:B------:R-:W-:Y:S02]  /*5450*/  @UP2 USHF.R.U32.HI UR4, URZ, UR41, UR5 ;  /* 0x00000029ff042299 */ /* 0x000fe40008011605 */
[----:B------:R-:W-:Y:S02]  /*5460*/  @UP2 USHF.R.U32.HI UR7, URZ, UR41, UR10 ;  /* 0x00000029ff072299 */ /* 0x000fe4000801160a */
[----:B------:R-:W-:Y:S02]  /*5470*/  UIMAD UR4, UR42, UR4, URZ ;  /* 0x000000042a0472a4 */ /* 0x000fe4000f8e02ff */
        /* <DEDUP_REMOVED lines=8> */
[----:B------:R-:W-:Y:S02]  /*5500*/  USEL UR11, UR6, UR4, !UP2 ;  /* 0x00000004060b7287 */ /* 0x000fe4000d000000 */
[----:B------:R-:W-:Y:S02]  /*5510*/  UIADD3 UR8, UPT, UPT, -UR5, URZ, URZ ;  /* 0x000000ff05087290 */ /* 0x000fe4000fffe1ff */
[----:B------:R-:W-:Y:S01]  /*5520*/  UIADD3 UR10, UPT, UPT, -UR11, URZ, URZ ;  /* 0x000000ff0b0a7290 */ /* 0x000fe2000fffe1ff */
[----:B------:R-:W-:Y:S01]  /*5530*/  @!UP0 UMOV UR4, UR9 ;  /* 0x0000000900048c82 */ /* 0x000fe20008000000 */
[----:B------:R-:W-:Y:S02]  /*5540*/  UIADD3 UR9, UPT, UPT, -UR6, URZ, URZ ;  /* 0x000000ff06097290 */ /* 0x000fe4000fffe1ff */
[----:B------:R-:W-:Y:S02]  /*5550*/  @!UP0 USHF.R.U32.HI UR4, URZ, UR41, UR4 ;  /* 0x00000029ff048299 */ /* 0x000fe40008011604 */
[----:B------:R-:W-:Y:S02]  /*5560*/  UIMAD UR10, UR42, UR10, UR6 ;  /* 0x0000000a2a0a72a4 */ /* 0x000fe4000f8e0206 */
[----:B------:R-:W-:Y:S04]  /*5570*/  @!UP0 USEL UR4, UR5, UR4, !UP2 ;  /* 0x0000000405048287 */ /* 0x000fe8000d000000 */
[----:B------:R-:W-:Y:S02]  /*5580*/  @!UP0 UIMAD UR10, UR7, UR10, UR4 ;  /* 0x0000000a070a82a4 */ /* 0x000fe4000f8e0204 */
[----:B------:R-:W-:Y:S02]  /*5590*/  @!UP0 UIADD3 UR11, UPT, UPT, UR11, -UR4, URZ ;  /* 0x800000040b0b8290 */ /* 0x000fe4000fffe0ff */
[----:B------:R-:W-:Y:S02]  /*55a0*/  UIMAD UR7, UR43, UR8, UR38 ;  /* 0x000000082b0772a4 */ /* 0x000fe4000f8e0226 */
[----:B------:R-:W-:Y:S02]  /*55b0*/  @!UP0 UIMAD UR6, UR11, UR42, UR5 ;  /* 0x0000002a0b0682a4 */ /* 0x000fe4000f8e0205 */
[----:B------:R-:W-:Y:S01]  /*55c0*/  UIMAD UR4, UR54, UR9, UR37 ;  /* 0x00000009360472a4 */ /* 0x000fe2000f8e0225 */
[----:B------:R-:W-:Y:S02]  /*55d0*/  @!UP0 UMOV UR5, UR10 ;  /* 0x0000000a00058c82 */ /* 0x000fe40008000000 */
[----:B------:R-:W-:Y:S02]  /*55e0*/  UIMAD UR38, UR5, UR43, UR7 ;  /* 0x0000002b052672a4 */ /* 0x000fe4000f8e0207 */
[----:B------:R-:W-:Y:S11]  /*55f0*/  UIMAD UR37, UR6, UR54, UR4 ;  /* 0x00000036062572a4 */ /* 0x000ff6000f8e0204 */
[----:B------:R-:W-:Y:S01]  /*5600*/  @!UPT UIADD3 URZ, UPT, UPT, URZ, URZ, URZ ;  /* 0x000000fffffff290 */ /* 0x000fe2000fffe0ff */
.L_x_90:
[----:B------:R-:W-:Y:S01]  /*5610*/  UISETP.NE.AND UP0, UPT, UR39, 0x1, UPT ;  /* 0x000000012700788c */ /* 0x000fe2000bf05270 */
[----:B------:R-:W-:Y:S01]  /*5620*/  R2UR UR11, R88 ;  /* 0x00000000580b72ca */ /* 0x000fe200000e0000 */
[----:B------:R-:W-:Y:S01]  /*5630*/  USHF.L.U32 UR50, UR16, 0x6, URZ ;  /* 0x0000000610327899 */ /* 0x000fe200080006ff */
[----:B------:R-:W-:Y:S01]  /*5640*/  IADD3 R79, PT, PT, R79, 0x1, RZ ;  /* 0x000000014f4f7810 */ /* 0x000fe20007ffe0ff */
[----:B------:R-:W-:Y:S07]  /*5650*/  USHF.L.U32 UR49, UR20, 0x8, URZ ;  /* 0x0000000814317899 */ /* 0x000fee00080006ff */
[----:B------:R-:W2:Y:S01]  /*5660*/  @!UP0 LDCU.128 UR12, c[0x0][0xb10] ;  /* 0x00016200ff0c87ac */ /* 0x000ea20008000c00 */
[----:B------:R-:W3:Y:S01]  /*5670*/  @!UP0 LDCU UR5, c[0x0][0xb0c] ;  /* 0x00016180ff0587ac */ /* 0x000ee20008000800 */
[----:B------:R-:W4:Y:S01]  /*5680*/  @!UP0 LDCU UR10, c[0x0][0xb20] ;  /* 0x00016400ff0a87ac */ /* 0x000f220008000800 */
[----:B--2---:R-:W-:Y:S02]  /*5690*/  UIMAD.WIDE.U32 UR8, UR38, UR12, URZ ;  /* 0x0000000c260872a5 */ /* 0x004fe4000f8e00ff */
[----:B------:R-:W-:Y:S02]  /*56a0*/  UIMAD.WIDE.U32 UR6, UR37, UR15, URZ ;  /* 0x0000000f250672a5 */ /* 0x000fe4000f8e00ff */
[----:B------:R-:W-:Y:S03]  /*56b0*/  @!UP0 UISETP.NE.AND UP1, UPT, UR14, 0x1, UPT ;  /* 0x000000010e00888c */ /* 0x000fe6000bf25270 */
[----:B------:R-:W-:Y:S01]  /*56c0*/  @!UP0 UMOV UR4, UR9 ;  /* 0x0000000900048c82 */ /* 0x000fe20008000000 */
[----:B---3--:R-:W-:Y:S02]  /*56d0*/  @!UP0 UISETP.NE.AND UP2, UPT, UR5, 0x1, UPT ;  /* 0x000000010500888c */ /* 0x008fe4000bf45270 */
[----:B------:R-:W-:Y:S01]  /*56e0*/  @!UP0 USHF.R.U32.HI UR4, URZ, UR13, UR4 ;  /* 0x0000000dff048299 */ /* 0x000fe20008011604 */
[----:B------:R-:W-:Y:S02]  /*56f0*/  @!UP0 UMOV UR6, UR7 ;  /* 0x0000000700068c82 */ /* 0x000fe40008000000 */
[----:B----4-:R-:W-:Y:S02]  /*5700*/  @!UP0 USHF.R.U32.HI UR6, URZ, UR10, UR6 ;  /* 0x0000000aff068299 */ /* 0x010fe40008011606 */
[----:B------:R-:W-:Y:S02]  /*5710*/  @!UP0 USEL UR7, UR38, UR4, !UP2 ;  /* 0x0000000426078287 */ /* 0x000fe4000d000000 */
[----:B------:R-:W-:Y:S04]  /*5720*/  @!UP0 USEL UR6, UR37, UR6, !UP1 ;  /* 0x0000000625068287 */ /* 0x000fe8000c800000 */
[----:B------:R-:W-:Y:S02]  /*5730*/  @!UP0 UIADD3 UR4, UPT, UPT, -UR7, UR6, URZ ;  /* 0x0000000607048290 */ /* 0x000fe4000fffe1ff */
[----:B------:R-:W-:Y:S02]  /*5740*/  @!UP0 UIADD3 UR6, UPT, UPT, UR7, -UR6, URZ ;  /* 0x8000000607068290 */ /* 0x000fe4000fffe0ff */
[----:B------:R-:W-:Y:S02]  /*5750*/  @!UP0 UIMAD UR38, UR4, UR5, UR38 ;  /* 0x00000005042682a4 */ /* 0x000fe4000f8e0226 */
[----:B------:R-:W-:Y:S02]  /*5760*/  @!UP0 UIMAD UR37, UR6, UR14, UR37 ;  /* 0x0000000e062582a4 */ /* 0x000fe4000f8e0225 */
[----:B------:R-:W-:Y:S09]  /*5770*/  ULOP3.LUT UP0, URZ, UR11, 0x1b0, URZ, 0xc0, !UPT ;  /* 0x000001b00bff7892 */ /* 0x000ff2000f80c0ff */
[----:B------:R-:W-:Y:S05]  /*5780*/  BRA.U !UP0, `(.L_x_91) ;  /* 0x0000000108407547 */ /* 0x000fea000b800000 */
[----:B------:R-:W2:Y:S01]  /*5790*/  LDCU.64 UR8, c[0x4][0x88] ;  /* 0x01001100ff0877ac */ /* 0x000ea20008000a00 */
[----:B------:R-:W-:Y:S01]  /*57a0*/  MOV R3, 0x0 ;  /* 0x0000000000037802 */ /* 0x000fe20000000f00 */
[----:B------:R-:W-:Y:S02]  /*57b0*/  HFMA2 R12, -RZ, RZ, 0, 5.9604644775390625e-08 ;  /* 0x00000001ff0c7431 */ /* 0x000fe400000001ff */
[----:B------:R-:W-:Y:S02]  /*57c0*/  IMAD.MOV.U32 R8, RZ, RZ, 0x70 ;  /* 0x00000070ff087424 */ /* 0x000fe400078e00ff */
[----:B------:R-:W-:Y:S01]  /*57d0*/  IMAD.MOV.U32 R13, RZ, RZ, RZ ;  /* 0x000000ffff0d7224 */ /* 0x000fe200078e00ff */
[----:B------:R-:W3:Y:S01]  /*57e0*/  LDCU.64 UR6, c[0x4][0x90] ;  /* 0x01001200ff0677ac */ /* 0x000ee20008000a00 */
[----:B------:R-:W4:Y:S01]  /*57f0*/  LDC.64 R2, c[0x4][R3] ;  /* 0x0100000003027b82 */ /* 0x000f220000000a00 */
[----:B------:R-:W1:Y:S01]  /*5800*/  LDCU.64 UR4, c[0x4][0x8] ;  /* 0x01000100ff0477ac */ /* 0x000e620008000a00 */
[----:B--2---:R-:W-:Y:S01]  /*5810*/  MOV R5, UR9 ;  /* 0x0000000900057c02 */ /* 0x004fe20008000f00 */
[----:B------:R-:W-:Y:S01]  /*5820*/  IMAD.U32 R4, RZ, RZ, UR8 ;  /* 0x00000008ff047e24 */ /* 0x000fe2000f8e00ff */
[----:B---3--:R-:W-:Y:S01]  /*5830*/  MOV R7, UR7 ;  /* 0x0000000700077c02 */ /* 0x008fe20008000f00 */
[----:B------:R-:W-:Y:S01]  /*5840*/  IMAD.U32 R6, RZ, RZ, UR6 ;  /* 0x00000006ff067e24 */ /* 0x000fe2000f8e00ff */
[----:B-1----:R-:W-:Y:S01]  /*5850*/  MOV R11, UR5 ;  /* 0x00000005000b7c02 */ /* 0x002fe20008000f00 */
[----:B------:R-:W-:Y:S02]  /*5860*/  IMAD.U32 R10, RZ, RZ, UR4 ;  /* 0x00000004ff0a7e24 */ /* 0x000fe4000f8e00ff */
[----:B------:R-:W-:Y:S07]  /*5870*/  LEPC R20, `(.L_x_91) ;  /* 0x000000001014794e */ /* 0x000fee0000000000 */
[----:B----45:R-:W-:Y:S05]  /*5880*/  CALL.ABS.NOINC R2 ;  /* 0x0000000002007343 */ /* 0x030fea0003c00000 */
.L_x_91:
[----:B------:R-:W-:Y:S01]  /*5890*/  LOP3.LUT P0, RZ, R86, 0x1b0, RZ, 0xc0, !PT ;  /* 0x000001b056ff7812 */ /* 0x000fe2000780c0ff */
[----:B------:R-:W-:Y:S11]  /*58a0*/  BSSY.RECONVERGENT B6, `(.L_x_92) ;  /* 0x0000013000067945 */ /* 0x000ff60003800200 */
[----:B------:R-:W-:Y:S01]  /*58b0*/  @!UPT UIADD3 URZ, UPT, UPT, URZ, URZ, URZ ;  /* 0x000000fffffff290 */ /* 0x000fe2000fffe0ff */
[----:B------:R-:W-:Y:S05]  /*58c0*/  @!P0 BRA `(.L_x_93) ;  /* 0x0000000000408947 */ /* 0x000fea0003800000 */
        /* <DEDUP_REMOVED lines=16> */
.L_x_93:
[----:B------:R-:W-:Y:S05]  /*59d0*/  BSYNC.RECONVERGENT B6 ;  /* 0x0000000000067941 */ /* 0x000fea0003800200 */
.L_x_92:
[----:B------:R-:W-:Y:S01]  /*59e0*/  R2UR UR4, R78 ;  /* 0x000000004e0472ca */ /* 0x000fe200000e0000 */
[----:B------:R-:W-:Y:S01]  /*59f0*/  UISETP.NE.U32.AND UP0, UPT, UR60, URZ, UPT ;  /* 0x000000ff3c00728c */ /* 0x000fe2000bf05070 */
[----:B------:R-:W-:Y:S02]  /*5a00*/  ISETP.NE.U32.AND P4, PT, R72, RZ, PT ;  /* 0x000000ff4800720c */ /* 0x000fe40003f85070 */
[----:B------:R-:W-:Y:S01]  /*5a10*/  ISETP.NE.U32.AND P2, PT, RZ, UR56, PT ;  /* 0x00000038ff007c0c */ /* 0x000fe2000bf45070 */
[----:B------:R-:W-:Y:S01]  /*5a20*/  UISETP.NE.AND.EX UP1, UPT, UR61, URZ, UPT, UP0 ;  /* 0x000000ff3d00728c */ /* 0x000fe2000bf25300 */
[----:B------:R-:W-:Y:S01]  /*5a30*/  ISETP.NE.AND.EX P4, PT, R73, RZ, PT, P4 ;  /* 0x000000ff4900720c */ /* 0x000fe20003f85340 */
[----:B------:R-:W-:Y:S01]  /*5a40*/  UPLOP3.LUT UP0, UPT, UPT, UPT, UPT, 0x40, 0x4 ;  /* 0x000000000004789c */ /* 0x000fe20003f0e870 */
[----:B------:R-:W-:Y:S05]  /*5a50*/  ISETP.NE.AND.EX P2, PT, RZ, UR57, PT, P2 ;  /* 0x00000039ff007c0c */ /* 0x000fea000bf45320 */
[----:B------:R-:W-:Y:S06]  /*5a60*/  UISETP.NE.AND UP2, UPT, UR4, URZ, UPT ;  /* 0x000000ff0400728c */ /* 0x000fec000bf45270 */
[----:B------:R-:W-:Y:S05]  /*5a70*/  PLOP3.LUT P1, PT, PT, PT, UP2, 0x80, 0x8 ;  /* 0x000000000008781c */ /* 0x000fea0003f2f028 */
[----:B------:R-:W-:Y:S06]  /*5a80*/  @UP2 UPLOP3.LUT UP0, UPT, UPT, UPT, UP1, 0x80, 0x8 ;  /* 0x000000000008289c */ /* 0x000fec0003f0f010 */
[----:B------:R-:W-:Y:S01]  /*5a90*/  PLOP3.LUT P0, PT, PT, PT, UP0, 0x80, 0x8 ;  /* 0x000000000008781c */ /* 0x000fe20003f0f008 */
[----:B------:R-:W-:Y:S01]  /*5aa0*/  @!UPT UIADD3 URZ, UPT, UPT, URZ, URZ, URZ ;  /* 0x000000fffffff290 */ /* 0x000fe2000fffe0ff */
[----:B------:R-:W-:Y:S11]  /*5ab0*/  BRA.U !UP1, `(.L_x_94) ;  /* 0x00000001093c7547 */ /* 0x000ff6000b800000 */
[----:B------:R-:W-:Y:S01]  /*5ac0*/  UISETP.NE.U32.AND UP0, UPT, UR56, URZ, UPT ;  /* 0x000000ff3800728c */ /* 0x000fe2000bf05070 */
[----:B-1----:R-:W-:Y:S01]  /*5ad0*/  HFMA2 R0, -RZ, RZ, 0, 5.9604644775390625e-08 ;  /* 0x00000001ff007431 */ /* 0x002fe200000001ff */
[----:B------:R-:W1:Y:S01]  /*5ae0*/  LDCU.64 UR8, c[0x0][0x358] ;  /* 0x00006b00ff0877ac */ /* 0x000e620008000a00 */
[----:B------:R-:W-:Y:S01]  /*5af0*/  IMAD.MOV.U32 R74, RZ, RZ, 0x1 ;  /* 0x00000001ff4a7424 */ /* 0x000fe200078e00ff */
[----:B------:R-:W-:Y:S06]  /*5b00*/  UISETP.NE.AND.EX UP0, UPT, UR57, URZ, UPT, UP0 ;  /* 0x000000ff3900728c */ /* 0x000fec000bf05300 */
[----:B------:R-:W-:Y:S05]  /*5b10*/  PLOP3.LUT P3, PT, PT, PT, UP0, 0x80, 0x8 ;  /* 0x000000000008781c */ /* 0x000fea0003f6f008 */
[----:B------:R-:W2:Y:S01]  /*5b20*/  @UP0 LDCU.64 UR4, c[0x0][0x888] ;  /* 0x00011100ff0407ac */ /* 0x000ea20008000a00 */
[----:B------:R-:W-:Y:S07]  /*5b30*/  @UP0 UIMAD UR6, UR36, UR60, URZ ;  /* 0x0000003c240602a4 */ /* 0x000fee000f8e02ff */
[----:B------:R-:W-:Y:S01]  /*5b40*/  @!P3 PRMT R74, R0, 0x7610, R74 ;  /* 0x00007610004ab816 */ /* 0x000fe2000000004a */
[----:B--2---:R-:W-:Y:S06]  /*5b50*/  @UP0 UIMAD.WIDE UR4, UR6, 0x4, UR4 ;  /* 0x00000004060408a5 */ /* 0x004fec000f8e0204 */
[----:B-----5:R-:W-:Y:S01]  /*5b60*/  IMAD.U32 R40, RZ, RZ, UR4 ;  /* 0x00000004ff287e24 */ /* 0x020fe2000f8e00ff */
[----:B------:R-:W-:Y:S04]  /*5b70*/  MOV R41, UR5 ;  /* 0x0000000500297c02 */ /* 0x000fe80008000f00 */
[----:B------:R-:W2:Y:S01]  /*5b80*/  @!UP0 LDCU UR4, c[0x0][0x880] ;  /* 0x00011000ff0487ac */ /* 0x000ea20008000800 */
[----:B-1----:R3:W5:Y:S02]  /*5b90*/  @P3 LDG.E R40, desc[UR8][R40.64] ;  /* 0x0000000828283981 */ /* 0x002764000c1e1900 */
[----:B--23--:R-:W-:Y:S02]  /*5ba0*/  @!P3 IMAD.U32 R40, RZ, RZ, UR4 ;  /* 0x00000004ff28be24 */ /* 0x00cfe4000f8e00ff */
.L_x_94:
[----:B------:R-:W-:Y:S05]  /*5bb0*/  @!P4 BRA `(.L_x_95) ;  /* 0x000000000024c947 */ /* 0x000fea0003800000 */
[----:B------:R-:W-:Y:S01]  /*5bc0*/  ISETP.NE.U32.AND P3, PT, R70, RZ, PT ;  /* 0x000000ff4600720c */ /* 0x000fe20003f65070 */
[----:B------:R-:W2:Y:S03]  /*5bd0*/  LDCU.64 UR4, c[0x0][0x358] ;  /* 0x00006b00ff0477ac */ /* 0x000ea60008000a00 */
[----:B------:R-:W-:Y:S11]  /*5be0*/  ISETP.NE.AND.EX P3, PT, R71, RZ, PT, P3 ;  /* 0x000000ff4700720c */ /* 0x000ff60003f65330 */
[----:B------:R-:W-:Y:S02]  /*5bf0*/  @!UPT UIADD3 URZ, UPT, UPT, URZ, URZ, URZ ;  /* 0x000000fffffff290 */ /* 0x000fe4000fffe0ff */
[----:B------:R-:W3:Y:S01]  /*5c00*/  @P3 LDC.64 R2, c[0x0][0x8a8] ;  /* 0x00022a00ff023b82 */ /* 0x000ee20000000a00 */
[----:B-1----:R-:W-:Y:S04]  /*5c10*/  @P3 IMAD R0, R72, UR36, RZ ;  /* 0x0000002448003c24 */ /* 0x002fe8000f8e02ff */
[----:B---3--:R-:W-:Y:S05]  /*5c20*/  @P3 IMAD.WIDE R2, R0, 0x4, R2 ;  /* 0x0000000400023825 */ /* 0x008fea00078e0202 */
[----:B--2--5:R2:W5:Y:S02]  /*5c30*/  @P3 LDG.E R38, desc[UR4][R2.64] ;  /* 0x0000000402263981 */ /* 0x024564000c1e1900 */
[----:B--2---:R-:W3:Y:S02]  /*5c40*/  @!P3 LDC R38, c[0x0][0x8a0] ;  /* 0x00022800ff26bb82 */ /* 0x004ee40000000800 */
.L_x_95:
[----:B-----5:R-:W-:Y:S01]  /*5c50*/  ISETP.NE.AND P4, PT, R40, RZ, PT ;  /* 0x000000ff2800720c */ /* 0x020fe20003f85270 */
[----:B------:R-:W-:Y:S01]  /*5c60*/  BSSY B1, `(.L_x_96) ;  /* 0x0000042000017945 */ /* 0x000fe20003800000 */
[----:B------:R-:W-:Y:S01]  /*5c70*/  SEL R5, RZ, 0xffffffff, P2 ;  /* 0xffffffffff057807 */ /* 0x000fe20001000000 */
[----:B------:R-:W-:Y:S01]  /*5c80*/  IMAD.MOV.U32 R53, RZ, RZ, 0x1 ;  /* 0x00000001ff357424 */ /* 0x000fe200078e00ff */
[----:B------:R-:W-:Y:S02]  /*5c90*/  LOP3.LUT P3, RZ, R74, 0xff, RZ, 0xc0, !PT ;  /* 0x000000ff4aff7812 */ /* 0x000fe4000786c0ff */
[----:B------:R-:W-:Y:S02]  /*5ca0*/  CS2R R46, SRZ ;  /* 0x00000000002e7805 */ /* 0x000fe4000001ff00 */
[----:B-1----:R-:W-:Y:S02]  /*5cb0*/  @P1 SEL R0, RZ, 0xffffffff, P4 ;  /* 0xffffffffff001807 */ /* 0x002fe40002000000 */
[----:B------:R-:W-:Y:S02]  /*5cc0*/  CS2R R44, SRZ ;  /* 0x00000000002c7805 */ /* 0x000fe4000001ff00 */
[----:B------:R-:W-:Y:S02]  /*5cd0*/  LEA R2, R82, UR44, 0x3 ;  /* 0x0000002c52027c11 */ /* 0x000fe4000f8e18ff */
[----:B------:R-:W-:Y:S02]  /*5ce0*/  CS2R R50, SRZ ;  /* 0x0000000000327805 */ /* 0x000fe4000001ff00 */
[----:B------:R-:W-:Y:S02]  /*5cf0*/  @P0 SEL R0, R5, R0, !P3 ;  /* 0x0000000005000207 */ /* 0x000fe40005800000 */
[----:B------:R-:W-:Y:S02]  /*5d00*/  CS2R R48, SRZ ;  /* 0x0000000000307805 */ /* 0x000fe4000001ff00 */
[----:B------:R-:W-:Y:S02]  /*5d10*/  LEA R52, R36, UR44, 0x3 ;  /* 0x0000002c24347c11 */ /* 0x000fe4000f8e18ff */
[----:B------:R-:W-:Y:S02]  /*5d20*/  @P1 LOP3.LUT R0, R0, 0x1, RZ, 0xc0, !PT ;  /* 0x0000000100001812 */ /* 0x000fe400078ec0ff */
[----:B------:R-:W-:Y:S02]  /*5d30*/  SHF.L.U32 R3, R84, 0x1f, RZ ;  /* 0x0000001f54037819 */ /* 0x000fe400000006ff */
[----:B------:R-:W-:Y:S02]  /*5d40*/  ISETP.NE.U32.OR P6, PT, R0, 0x1, !P1 ;  /* 0x000000010000780c */ /* 0x000fe40004fc5470 */
[----:B------:R-:W-:Y:S02]  /*5d50*/  PLOP3.LUT P2, PT, PT, PT, UP1, 0x80, 0x8 ;  /* 0x000000000008781c */ /* 0x000fe40003f4f018 */
[----:B------:R-:W-:Y:S02]  /*5d60*/  LEA.HI R39, R36, R36, RZ, 0x1 ;  /* 0x0000002424277211 */ /* 0x000fe400078f08ff */
[----:B------:R-:W-:Y:S02]  /*5d70*/  SEL R4, RZ, 0xffffffff, P4 ;  /* 0xffffffffff047807 */ /* 0x000fe40002000000 */
[----:B------:R-:W-:Y:S05]  /*5d80*/  P2R R61, PR, RZ, 0x40 ;  /* 0x00000040ff3d7803 */ /* 0x000fea0000000000 */
[----:B------:R-:W-:Y:S02]  /*5d90*/  @P6 SHF.L.U32 R0, R81, 0x1f, RZ ;  /* 0x0000001f51006819 */ /* 0x000fe400000006ff */
[----:B------:R-:W-:Y:S02]  /*5da0*/  @P2 SEL R4, R5, R4, !P3 ;  /* 0x0000000405042207 */ /* 0x000fe40005800000 */
[----:B------:R1:W2:Y:S02]  /*5db0*/  @P6 SYNCS.PHASECHK.TRANS64.TRYWAIT P1, [R2+URZ+0x30], R0 ;  /* 0x00003000020065a7 */ /* 0x0002a400080211ff */
[----:B------:R-:W-:Y:S04]  /*5dc0*/  LOP3.LUT R4, R4, 0x1, RZ, 0xc0, !PT ;  /* 0x0000000104047812 */ /* 0x000fe800078ec0ff */
[----:B------:R-:W-:Y:S04]  /*5dd0*/  ISETP.NE.U32.AND P5, PT, R4, 0x1, PT ;  /* 0x000000010400780c */ /* 0x000fe80003fa5070 */
[----:B------:R-:W-:Y:S01]  /*5de0*/  P2R R54, PR, RZ, 0x20 ;  /* 0x00000020ff367803 */ /* 0x000fe20000000000 */
[----:B------:R4:W3:Y:S01]  /*5df0*/  SYNCS.PHASECHK.TRANS64.TRYWAIT P0, [R52+URZ+0xa0], R3 ;  /* 0x0000a003340075a7 */ /* 0x0008e200080011ff */
[C---:B-1----:R-:W-:Y:S01]  /*5e00*/  IMAD.SHL.U32 R0, R39.reuse, 0x80, RZ ;  /* 0x0000008027007824 */ /* 0x042fe200078e00ff */
[----:B------:R-:W-:Y:S04]  /*5e10*/  LOP3.LUT R39, R39, 0xffe, RZ, 0xc0, !PT ;  /* 0x00000ffe27277812 */ /* 0x000fe800078ec0ff */
[----:B------:R-:W-:Y:S01]  /*5e20*/  LOP3.LUT R0, R0, 0xffffff00, RZ, 0xc0, !PT ;  /* 0xffffff0000007812 */ /* 0x000fe200078ec0ff */
[----:B------:R-:W-:Y:S04]  /*5e30*/  IMAD.IADD R39, R36, 0x1, -R39 ;  /* 0x0000000124277824 */ /* 0x000fe800078e0a27 */
[----:B------:R-:W-:Y:S04]  /*5e40*/  IMAD.IADD R0, R37, 0x1, R0 ;  /* 0x0000000125007824 */ /* 0x000fe800078e0200 */
[----:B------:R-:W-:Y:S01]  /*5e50*/  IMAD R39, R39, 0x100000, R0 ;  /* 0x0010000027277824 */ /* 0x000fe200078e0200 */
[----:B--2---:R-:W-:Y:S01]  /*5e60*/  @P6 SEL R53, RZ, 0x1, !P1 ;  /* 0x00000001ff356807 */ /* 0x004fe20004800000 */
[----:B----4-:R-:W-:Y:S06]  /*5e70*/  @!P6 BRA `(.L_x_97) ;  /* 0x000000000080e947 */ /* 0x010fec0003800000 */
[----:B------:R-:W-:Y:S01]  /*5e80*/  @P5 IMAD R5, R82, 0x1000, R69 ;  /* 0x0000100052055824 */ /* 0x000fe200078e0245 */
[----:B------:R-:W-:Y:S01]  /*5e90*/  ISETP.NE.AND P1, PT, R53, RZ, PT ;  /* 0x000000ff3500720c */ /* 0x000fe20003f25270 */
[----:B------:R-:W-:Y:S01]  /*5ea0*/  BSSY B0, `(.L_x_98) ;  /* 0x000000b000007945 */ /* 0x000fe20003800000 */
[----:B------:R-:W-:Y:S01]  /*5eb0*/  CS2R R50, SRZ ;  /* 0x0000000000327805 */ /* 0x000fe2000001ff00 */
[----:B------:R-:W-:Y:S01]  /*5ec0*/  @P5 VIADD R4, R5, UR44 ;  /* 0x0000002c05045c36 */ /* 0x000fe20008000000 */
[----:B------:R-:W-:Y:S02]  /*5ed0*/  CS2R R48, SRZ ;  /* 0x0000000000307805 */ /* 0x000fe4000001ff00 */
[----:B------:R-:W-:Y:S02]  /*5ee0*/  CS2R R46, SRZ ;  /* 0x00000000002e7805 */ /* 0x000fe4000001ff00 */
[----:B------:R-:W-:Y:S01]  /*5ef0*/  CS2R R44, SRZ ;  /* 0x00000000002c7805 */ /* 0x000fe2000001ff00 */
[----:B------:R-:W-:Y:S04]  /*5f00*/  @P5 IMAD R4, R85, -0x10, R4 ;  /* 0xfffffff055045824 */ /* 0x000fe800078e0204 */
[----:B------:R-:W-:Y:S05]  /*5f10*/  @P1 BRA `(.L_x_99) ;  /* 0x00000000000c1947 */ /* 0x000fea0003800000 */
[----:B------:R-:W-:Y:S04]  /*5f20*/  SHF.L.U32 R0, R81, 0x1f, RZ ;  /* 0x0000001f51007819 */ /* 0x000fe800000006ff */
[----:B------:R-:W1:Y:S02]  /*5f30*/  SYNCS.PHASECHK.TRANS64.TRYWAIT P1, [R2+URZ+0x30], R0 ;  /* 0x00003000020075a7 */ /* 0x000e6400080211ff */
[----:B-1----:R-:W-:Y:S05]  /*5f40*/  @!P1 BRA `(.L_x_100) ;  /* 0x0000004000109947 */ /* 0x002fea0003800000 */
.L_x_99:
[----:B------:R-:W-:Y:S05]  /*5f50*/  BSYNC B0 ;  /* 0x0000000000007941 */ /* 0x000fea0003800000 */
.L_x_98:
[----:B------:R-:W-:Y:S01]  /*5f60*/  ISETP.NE.AND P1, PT, R54, RZ, PT ;  /* 0x000000ff3600720c */ /* 0x000fe20003f25270 */
[----:B-1----:R-:W-:Y:S02]  /*5f70*/  VIADD R2, R2, 0x50 ;  /* 0x0000005002027836 */ /* 0x002fe40000000000 */
[----:B------:R-:W-:Y:S02]  /*5f80*/  IMAD.U32 R0, RZ, RZ, UR45 ;  /* 0x0000002dff007e24 */ /* 0x000fe4000f8e00ff */
[----:B------:R-:W-:Y:S03]  /*5f90*/  VIADD R82, R82, 0x1 ;  /* 0x0000000152527836 */ /* 0x000fe60000000000 */
[----:B------:R-:W-:Y:S05]  /*5fa0*/  PRMT R0, R0, 0x654, R2 ;  /* 0x0000065400007816 */ /* 0x000fea0000000002 */
[----:B------:R1:W2:Y:S04]  /*5fb0*/  @P1 LDS.128 R48, [R5+UR44+0x200] ;  /* 0x0002002c05301984 */ /* 0x0002a80008000c00 */
[----:B------:R1:W4:Y:S01]  /*5fc0*/  @P1 LDS.128 R44, [R4+0x210] ;  /* 0x00021000042c1984 */ /* 0x0003220000000c00 */
[C---:B------:R-:W-:Y:S01]  /*5fd0*/  ISETP.NE.AND P1, PT, R82.reuse, 0x4, PT ;  /* 0x000000045200780c */ /* 0x040fe20003f25270 */
[----:B------:R-:W-:Y:S01]  /*5fe0*/  @!PT LDS RZ, [RZ] ;  /* 0x00000000fffff984 */ /* 0x000fe20000000800 */
[----:B------:R-:W-:Y:S01]  /*5ff0*/  @!PT LDS RZ, [RZ] ;  /* 0x00000000fffff984 */ /* 0x000fe20000000800 */
[----:B------:R-:W-:Y:S01]  /*6000*/  @!PT LDS RZ, [RZ] ;  /* 0x00000000fffff984 */ /* 0x000fe20000000800 */
[----:B------:R-:W-:Y:S01]  /*6010*/  @!PT LDS RZ, [RZ] ;  /* 0x00000000fffff984 */ /* 0x000fe20000000800 */
[----:B------:R5:W-:Y:S06]  /*6020*/  MEMBAR.ALL.CTA ;  /* 0x0000000000007992 */ /* 0x000bec0000008000 */
[----:B-----5:R-:W5:Y:S01]  /*6030*/  FENCE.VIEW.ASYNC.S ;  /* 0x00000000000073c6 */ /* 0x020f620000000000 */
[----:B------:R-:W-:Y:S01]  /*6040*/  SEL R82, R82, RZ, P1 ;  /* 0x000000ff52527207 */ /* 0x000fe20000800000 */
[----:B-----5:R5:W-:Y:S02]  /*6050*/  SYNCS.ARRIVE.TRANS64.RED.A1T0 RZ, [R0+URZ], RZ ;  /* 0x000000ff00ff79a7 */ /* 0x020be400081004ff */
[----:B-----5:R-:W-:Y:S04]  /*6060*/  SEL R0, RZ, 0x1, P1 ;  /* 0x00000001ff007807 */ /* 0x020fe80000800000 */
[----:B-12---:R-:W-:Y:S02]  /*6070*/  LOP3.LUT R81, R81, R0, RZ, 0x3c, !PT ;  /* 0x0000000051517212 */ /* 0x006fe400078e3cff */
.L_x_97:
[----:B------:R-:W-:Y:S05]  /*6080*/  BSYNC B1 ;  /* 0x0000000000017941 */ /* 0x000fea0003800000 */
.L_x_96:
[----:B------:R-:W-:Y:S04]  /*6090*/  SHF.R.U32.HI R0, RZ, 0x15, R39 ;  /* 0x00000015ff007819 */ /* 0x000fe80000011627 */
[----:B------:R-:W-:Y:S01]  /*60a0*/  LOP3.LUT P1, RZ, R0, 0x3, R75, 0x48, !PT ;  /* 0x0000000300ff7812 */ /* 0x000fe2000782484b */
[----:B------:R-:W-:Y:S01]  /*60b0*/  @!UPT UIADD3 URZ, UPT, UPT, URZ, URZ, URZ ;  /* 0x000000fffffff290 */ /* 0x000fe2000fffe0ff */
[----:B---3--:R-:W-:Y:S11]  /*60c0*/  @P0 BRA `(.L_x_101) ;  /* 0x0000000000080947 */ /* 0x008ff60003800000 */
[----:B------:R-:W1:Y:S02]  /*60d0*/  SYNCS.PHASECHK.TRANS64.TRYWAIT P0, [R52+URZ+0xa0], R3 ;  /* 0x0000a003340075a7 */ /* 0x000e6400080011ff */
[----:B-1----:R-:W-:Y:S05]  /*60e0*/  @!P0 BRA `(.L_x_102) ;  /* 0x0000003c00bc8947 */ /* 0x002fea0003800000 */
.L_x_101:
[----:B------:R-:W-:Y:S05]  /*60f0*/  @!P1 BRA `(.L_x_103) ;  /* 0x0000000000409947 */ /* 0x000fea0003800000 */
[----:B------:R-:W2:Y:S01]  /*6100*/  LDCU.64 UR8, c[0x4][0x78] ;  /* 0x01000f00ff0877ac */ /* 0x000ea20008000a00 */
[----:B-1----:R-:W-:Y:S01]  /*6110*/  MOV R3, 0x0 ;  /* 0x0000000000037802 */ /* 0x002fe20000000f00 */
[----:B------:R-:W-:Y:S02]  /*6120*/  HFMA2 R12, -RZ, RZ, 0, 5.9604644775390625e-08 ;  /* 0x00000001ff0c7431 */ /* 0x000fe400000001ff */
[----:B------:R-:W-:Y:S02]  /*6130*/  IMAD.MOV.U32 R8, RZ, RZ, 0x192 ;  /* 0x00000192ff087424 */ /* 0x000fe400078e00ff */
[----:B------:R-:W-:Y:S01]  /*6140*/  IMAD.MOV.U32 R13, RZ, RZ, RZ ;  /* 0x000000ffff0d7224 */ /* 0x000fe200078e00ff */
[----:B------:R-:W1:Y:S01]  /*6150*/  LDCU.64 UR6, c[0x4][0x80] ;  /* 0x01001000ff0677ac */ /* 0x000e620008000a00 */
[----:B------:R-:W3:Y:S01]  /*6160*/  LDC.64 R2, c[0x4][R3] ;  /* 0x0100000003027b82 */ /* 0x000ee20000000a00 */
[----:B------:R-:W5:Y:S01]  /*6170*/  LDCU.64 UR4, c[0x4][0x18] ;  /* 0x01000300ff0477ac */ /* 0x000f620008000a00 */
[----:B--2---:R-:W-:Y:S01]  /*6180*/  MOV R5, UR9 ;  /* 0x0000000900057c02 */ /* 0x004fe20008000f00 */
[----:B------:R-:W-:Y:S01]  /*6190*/  IMAD.U32 R4, RZ, RZ, UR8 ;  /* 0x00000008ff047e24 */ /* 0x000fe2000f8e00ff */
[----:B-1----:R-:W-:Y:S01]  /*61a0*/  MOV R7, UR7 ;  /* 0x0000000700077c02 */ /* 0x002fe20008000f00 */
[----:B------:R-:W-:Y:S01]  /*61b0*/  IMAD.U32 R6, RZ, RZ, UR6 ;  /* 0x00000006ff067e24 */ /* 0x000fe2000f8e00ff */
[----:B-----5:R-:W-:Y:S01]  /*61c0*/  MOV R11, UR5 ;  /* 0x00000005000b7c02 */ /* 0x020fe20008000f00 */
[----:B------:R-:W-:Y:S02]  /*61d0*/  IMAD.U32 R10, RZ, RZ, UR4 ;  /* 0x00000004ff0a7e24 */ /* 0x000fe4000f8e00ff */
[----:B------:R-:W-:Y:S07]  /*61e0*/  LEPC R20, `(.L_x_103) ;  /* 0x000000001014794e */ /* 0x000fee0000000000 */
[----:B---34-:R-:W-:Y:S05]  /*61f0*/  CALL.ABS.NOINC R2 ;  /* 0x0000000002007343 */ /* 0x018fea0003c00000 */
.L_x_103:
[----:B------:R-:W-:Y:S05]  /*6200*/  WARPSYNC.ALL ;  /* 0x0000000000007948 */ /* 0x000fea0003800000 */
[----:B------:R-:W-:Y:S01]  /*6210*/  R2UR UR4, R39 ;  /* 0x00000000270472ca */ /* 0x000fe200000e0000 */
[----:B------:R-:W-:Y:S01]  /*6220*/  BSSY.RECONVERGENT B0, `(.L_x_104) ;  /* 0x00000a0000007945 */ /* 0x000fe20003800200 */
[C---:B------:R-:W-:Y:S02]  /*6230*/  SHF.L.U32 R2, R48.reuse, 0x10, RZ ;  /* 0x0000001030027819 */ /* 0x040fe400000006ff */
[C---:B-1----:R-:W-:Y:S02]  /*6240*/  PRMT R3, R48.reuse, 0x8880, RZ ;  /* 0x0000888030037816 */ /* 0x042fe400000000ff */
[----:B------:R-:W-:Y:S02]  /*6250*/  SHF.L.U32 R41, R48, 0x8, RZ ;  /* 0x0000000830297819 */ /* 0x000fe400000006ff */
[----:B------:R-:W-:Y:S02]  /*6260*/  SHF.L.U32 R42, R49, 0x10, RZ ;  /* 0x00000010312a7819 */ /* 0x000fe400000006ff */
[----:B------:R-:W-:Y:S02]  /*6270*/  IADD3 R60, PT, PT, R69, UR44, RZ ;  /* 0x0000002c453c7c10 */ /* 0x000fe4000fffe0ff */
[----:B------:R-:W-:Y:S01]  /*6280*/  SHF.R.S32.HI R42, RZ, 0x18, R42 ;  /* 0x00000018ff2a7819 */ /* 0x000fe2000001142a */
[----:B------:R-:W-:Y:S01]  /*6290*/  LDTM.16dp32bit_t0_t15.x32 R4, tmem[UR4] ;  /* 0x00000004000479ee */ /* 0x000fe20008a80000 */
[----:B------:R-:W1:Y:S01]  /*62a0*/  LDTM.16dp32bit_t16_t31.x32 R4, tmem[UR4+0x20] ;  /* 0x00002004000479ee */ /* 0x000e620008aa0000 */
[----:B------:R-:W-:Y:S02]  /*62b0*/  SHF.L.U32 R55, R80, 0x4, RZ ;  /* 0x0000000450377819 */ /* 0x000fe400000006ff */
[----:B------:R-:W-:Y:S02]  /*62c0*/  ISETP.NE.AND P0, PT, R87, RZ, PT ;  /* 0x000000ff5700720c */ /* 0x000fe40003f05270 */
[----:B------:R-:W-:Y:S02]  /*62d0*/  IADD3 R89, PT, PT, R60, R55, RZ ;  /* 0x000000373c597210 */ /* 0x000fe40007ffe0ff */
[----:B------:R-:W-:Y:S01]  /*62e0*/  ISETP.NE.AND P6, PT, R61, RZ, PT ;  /* 0x000000ff3d00720c */ /* 0x000fe20003fc5270 */
[C---:B-1----:R-:W-:Y:S01]  /*62f0*/  IMAD R0, R38.reuse, R4, RZ ;  /* 0x0000000426007224 */ /* 0x042fe200078e02ff */
[----:B------:R-:W-:Y:S01]  /*6300*/  SHF.R.S32.HI R4, RZ, 0x18, R2 ;  /* 0x00000018ff047819 */ /* 0x000fe20000011402 */
[C---:B------:R-:W-:Y:S01]  /*6310*/  IMAD R2, R38.reuse, R5, RZ ;  /* 0x0000000526027224 */ /* 0x040fe200078e02ff */
[----:B------:R-:W-:Y:S01]  /*6320*/  SHF.R.S32.HI R5, RZ, 0x18, R41 ;  /* 0x00000018ff057819 */ /* 0x000fe20000011429 */
[----:B------:R-:W-:Y:S01]  /*6330*/  IMAD R0, R3, R40, R0 ;  /* 0x0000002803007224 */ /* 0x000fe200078e0200 */
[----:B------:R-:W-:Y:S01]  /*6340*/  PRMT R41, R49, 0x8880, RZ ;  /* 0x0000888031297816 */ /* 0x000fe200000000ff */
[----:B------:R-:W-:Y:S02]  /*6350*/  IMAD R3, R38, R6, RZ ;  /* 0x0000000626037224 */ /* 0x000fe400078e02ff */
[-C--:B------:R-:W-:Y:S01]  /*6360*/  IMAD R2, R4, R40.reuse, R2 ;  /* 0x0000002804027224 */ /* 0x080fe200078e0202 */
[----:B------:R-:W-:Y:S01]  /*6370*/  SHF.R.S32.HI R4, RZ, 0x18, R48 ;  /* 0x00000018ff047819 */ /* 0x000fe20000011430 */
[----:B------:R-:W-:Y:S02]  /*6380*/  IMAD R7, R38, R7, RZ ;  /* 0x0000000726077224 */ /* 0x000fe400078e02ff */
[-C--:B------:R-:W-:Y:S02]  /*6390*/  IMAD R3, R5, R40.reuse, R3 ;  /* 0x0000002805037224 */ /* 0x080fe400078e0203 */
[----:B------:R-:W-:Y:S02]  /*63a0*/  IMAD R7, R4, R40, R7 ;  /* 0x0000002804077224 */ /* 0x000fe400078e0207 */
[C---:B------:R-:W-:Y:S02]  /*63b0*/  IMAD R6, R38.reuse, R11, RZ ;  /* 0x0000000b26067224 */ /* 0x040fe400078e02ff */
[C---:B------:R-:W-:Y:S01]  /*63c0*/  IMAD R11, R38.reuse, R16, RZ ;  /* 0x00000010260b7224 */ /* 0x040fe200078e02ff */
[----:B------:R-:W-:Y:S01]  /*63d0*/  I2IP.S8.S32.SAT R56, R7, R3, RZ ;  /* 0x0000000307387239 */ /* 0x000fe200000014ff */
[C---:B------:R-:W-:Y:S02]  /*63e0*/  IMAD R16, R38.reuse, R21, RZ ;  /* 0x0000001526107224 */ /* 0x040fe400078e02ff */
[----:B------:R-:W-:Y:S01]  /*63f0*/  IMAD R21, R38, R26, RZ ;  /* 0x0000001a26157224 */ /* 0x000fe200078e02ff */
[----:B------:R-:W-:Y:S01]  /*6400*/  I2IP.S8.S32.SAT R56, R2, R0, R56 ;  /* 0x0000000002387239 */ /* 0x000fe20000001438 */
[C---:B------:R-:W-:Y:S01]  /*6410*/  IMAD R26, R38.reuse, R31, RZ ;  /* 0x0000001f261a7224 */ /* 0x040fe200078e02ff */
[----:B------:R-:W-:Y:S01]  /*6420*/  SHF.R.S32.HI R2, RZ, 0x18, R49 ;  /* 0x00000018ff027819 */ /* 0x000fe20000011431 */
[C---:B------:R-:W-:Y:S02]  /*6430*/  IMAD R3, R38.reuse, R8, RZ ;  /* 0x0000000826037224 */ /* 0x040fe400078e02ff */
[----:B------:R-:W-:Y:S02]  /*6440*/  IMAD.SHL.U32 R31, R49, 0x100, RZ ;  /* 0x00000100311f7824 */ /* 0x000fe400078e00ff */
[C---:B------:R-:W-:Y:S02]  /*6450*/  IMAD R8, R38.reuse, R13, RZ ;  /* 0x0000000d26087224 */ /* 0x040fe400078e02ff */
[C---:B------:R-:W-:Y:S01]  /*6460*/  IMAD R13, R38.reuse, R18, RZ ;  /* 0x00000012260d7224 */ /* 0x040fe200078e02ff */
[----:B------:R-:W-:Y:S01]  /*6470*/  SHF.R.S32.HI R0, RZ, 0x18, R31 ;  /* 0x00000018ff007819 */ /* 0x000fe2000001141f */
[----:B------:R-:W-:Y:S01]  /*6480*/  IMAD R18, R38, R23, RZ ;  /* 0x0000001726127224 */ /* 0x000fe200078e02ff */
[----:B------:R-:W-:Y:S01]  /*6490*/  SHF.L.U32 R31, R50, 0x10, RZ ;  /* 0x00000010321f7819 */ /* 0x000fe200000006ff */
[C---:B------:R-:W-:Y:S02]  /*64a0*/  IMAD R4, R38.reuse, R9, RZ ;  /* 0x0000000926047224 */ /* 0x040fe400078e02ff */
[C---:B------:R-:W-:Y:S01]  /*64b0*/  IMAD R23, R38.reuse, R28, RZ ;  /* 0x0000001c26177224 */ /* 0x040fe200078e02ff */
[----:B------:R-:W-:Y:S01]  /*64c0*/  SHF.R.S32.HI R31, RZ, 0x18, R31 ;  /* 0x00000018ff1f7819 */ /* 0x000fe2000001141f */
[C---:B------:R-:W-:Y:S02]  /*64d0*/  IMAD R7, R38.reuse, R12, RZ ;  /* 0x0000000c26077224 */ /* 0x040fe400078e02ff */
[----:B------:R-:W-:Y:S01]  /*64e0*/  IMAD R28, R38, R33, RZ ;  /* 0x00000021261c7224 */ /* 0x000fe200078e02ff */
[----:B------:R-:W-:Y:S01]  /*64f0*/  PRMT R33, R50, 0x8880, RZ ;  /* 0x0000888032217816 */ /* 0x000fe200000000ff */
[----:B------:R-:W-:Y:S02]  /*6500*/  IMAD R3, R41, R40, R3 ;  /* 0x0000002829037224 */ /* 0x000fe400078e0203 */
[C---:B------:R-:W-:Y:S02]  /*6510*/  IMAD R12, R38.reuse, R17, RZ ;  /* 0x00000011260c7224 */ /* 0x040fe400078e02ff */
[C---:B------:R-:W-:Y:S02]  /*6520*/  IMAD R5, R38.reuse, R10, RZ ;  /* 0x0000000a26057224 */ /* 0x040fe400078e02ff */
[----:B------:R-:W-:Y:S02]  /*6530*/  IMAD R17, R38, R22, RZ ;  /* 0x0000001626117224 */ /* 0x000fe400078e02ff */
[----:B------:R-:W-:Y:S02]  /*6540*/  IMAD R4, R42, R40, R4 ;  /* 0x000000282a047224 */ /* 0x000fe400078e0204 */
[C---:B------:R-:W-:Y:S02]  /*6550*/  IMAD R22, R38.reuse, R27, RZ ;  /* 0x0000001b26167224 */ /* 0x040fe400078e02ff */
[----:B------:R-:W-:Y:S01]  /*6560*/  IMAD R27, R38, R32, RZ ;  /* 0x00000020261b7224 */ /* 0x000fe200078e02ff */
[----:B------:R-:W-:Y:S01]  /*6570*/  SHF.L.U32 R32, R50, 0x8, RZ ;  /* 0x0000000832207819 */ /* 0x000fe200000006ff */
[-C--:B------:R-:W-:Y:S02]  /*6580*/  IMAD R5, R0, R40.reuse, R5 ;  /* 0x0000002800057224 */ /* 0x080fe400078e0205 */
[----:B------:R-:W-:Y:S01]  /*6590*/  IMAD.MOV.U32 R0, RZ, RZ, R33 ;  /* 0x000000ffff007224 */ /* 0x000fe200078e0021 */
[----:B------:R-:W-:Y:S01]  /*65a0*/  SHF.R.S32.HI R32, RZ, 0x18, R32 ;  /* 0x00000018ff207819 */ /* 0x000fe20000011420 */
[-C--:B------:R-:W-:Y:S01]  /*65b0*/  IMAD R6, R2, R40.reuse, R6 ;  /* 0x0000002802067224 */ /* 0x080fe200078e0206 */
[----:B------:R-:W-:Y:S01]  /*65c0*/  SHF.R.S32.HI R2, RZ, 0x18, R50 ;  /* 0x00000018ff027819 */ /* 0x000fe20000011432 */
[----:B------:R-:W-:Y:S01]  /*65d0*/  IMAD R7, R0, R40, R7 ;  /* 0x0000002800077224 */ /* 0x000fe200078e0207 */
[----:B------:R-:W-:Y:S01]  /*65e0*/  PRMT R0, R51, 0x8880, RZ ;  /* 0x0000888033007816 */ /* 0x000fe200000000ff */
[----:B------:R-:W-:Y:S01]  /*65f0*/  IMAD R9, R38, R14, RZ ;  /* 0x0000000e26097224 */ /* 0x000fe200078e02ff */
[----:B------:R-:W-:Y:S01]  /*6600*/  I2IP.S8.S32.SAT R6, R6, R5, RZ ;  /* 0x0000000506067239 */ /* 0x000fe200000014ff */
[-C--:B------:R-:W-:Y:S01]  /*6610*/  IMAD R8, R31, R40.reuse, R8 ;  /* 0x000000281f087224 */ /* 0x080fe200078e0208 */
[C---:B------:R-:W-:Y:S01]  /*6620*/  SHF.L.U32 R31, R51.reuse, 0x8, RZ ;  /* 0x00000008331f7819 */ /* 0x040fe200000006ff */
[----:B------:R-:W-:Y:S01]  /*6630*/  IMAD R10, R38, R15, RZ ;  /* 0x0000000f260a7224 */ /* 0x000fe200078e02ff */
[----:B------:R-:W-:Y:S01]  /*6640*/  I2IP.S8.S32.SAT R57, R4, R3, R6 ;  /* 0x0000000304397239 */ /* 0x000fe20000001406 */
[-C--:B------:R-:W-:Y:S01]  /*6650*/  IMAD R9, R32, R40.reuse, R9 ;  /* 0x0000002820097224 */ /* 0x080fe200078e0209 */
[----:B------:R-:W-:Y:S01]  /*6660*/  SHF.R.S32.HI R5, RZ, 0x18, R31 ;  /* 0x00000018ff057819 */ /* 0x000fe2000001141f */
[-C--:B------:R-:W-:Y:S01]  /*6670*/  IMAD R10, R2, R40.reuse, R10 ;  /* 0x00000028020a7224 */ /* 0x080fe200078e020a */
[----:B------:R-:W-:Y:S01]  /*6680*/  SHF.L.U32 R2, R51, 0x10, RZ ;  /* 0x0000001033027819 */ /* 0x000fe200000006ff */
[----:B------:R-:W-:Y:S01]  /*6690*/  IMAD R11, R0, R40, R11 ;  /* 0x00000028000b7224 */ /* 0x000fe200078e020b */
[----:B------:R-:W-:Y:S01]  /*66a0*/  SHF.R.S32.HI R0, RZ, 0x18, R51 ;  /* 0x00000018ff007819 */ /* 0x000fe20000011433 */
[C---:B------:R-:W-:Y:S01]  /*66b0*/  IMAD R15, R38.reuse, R20, RZ ;  /* 0x00000014260f7224 */ /* 0x040fe200078e02ff */
[----:B------:R-:W-:Y:S01]  /*66c0*/  SHF.R.S32.HI R2, RZ, 0x18, R2 ;  /* 0x00000018ff027819 */ /* 0x000fe20000011402 */
[C---:B------:R-:W-:Y:S01]  /*66d0*/  IMAD R14, R38.reuse, R19, RZ ;  /* 0x00000013260e7224 */ /* 0x040fe200078e02ff */
[C---:B----4-:R-:W-:Y:S01]  /*66e0*/  SHF.L.U32 R4, R45.reuse, 0x10, RZ ;  /* 0x000000102d047819 */ /* 0x050fe200000006ff */
[----:B------:R-:W-:Y:S01]  /*66f0*/  IMAD R19, R38, R24, RZ ;  /* 0x0000001826137224 */ /* 0x000fe200078e02ff */
[----:B------:R-:W-:Y:S01]  /*6700*/  PRMT R3, R45, 0x8880, RZ ;  /* 0x000088802d037816 */ /* 0x000fe200000000ff */
[-C--:B------:R-:W-:Y:S01]  /*6710*/  IMAD R12, R2, R40.reuse, R12 ;  /* 0x00000028020c7224 */ /* 0x080fe200078e020c */
[----:B------:R-:W-:Y:S01]  /*6720*/  PRMT R2, R44, 0x8880, RZ ;  /* 0x000088802c027816 */ /* 0x000fe200000000ff */
[-C--:B------:R-:W-:Y:S01]  /*6730*/  IMAD R13, R5, R40.reuse, R13 ;  /* 0x00000028050d7224 */ /* 0x080fe200078e020d */
[----:B------:R-:W-:Y:S01]  /*6740*/  SHF.R.S32.HI R4, RZ, 0x18, R4 ;  /* 0x00000018ff047819 */ /* 0x000fe20000011404 */
[----:B------:R-:W-:Y:S01]  /*6750*/  IMAD R14, R0, R40, R14 ;  /* 0x00000028000e7224 */ /* 0x000fe200078e020e */
[----:B------:R-:W-:Y:S01]  /*6760*/  MOV R0, R2 ;  /* 0x0000000200007202 */ /* 0x000fe20000000f00 */
[----:B------:R-:W-:Y:S01]  /*6770*/  IMAD.U32 R5, R44, 0x10000, RZ ;  /* 0x000100002c057824 */ /* 0x000fe200078e00ff */
[----:B------:R-:W-:Y:S01]  /*6780*/  I2IP.S8.S32.SAT R9, R10, R9, RZ ;  /* 0x000000090a097239 */ /* 0x000fe200000014ff */
[----:B------:R-:W-:Y:S01]  /*6790*/  IMAD R20, R38, R25, RZ ;  /* 0x0000001926147224 */ /* 0x000fe200078e02ff */
[----:B------:R-:W-:Y:S01]  /*67a0*/  I2IP.S8.S32.SAT R13, R14, R13, RZ ;  /* 0x0000000d0e0d7239 */ /* 0x000fe200000014ff */
[----:B------:R-:W-:Y:S01]  /*67b0*/  IMAD R15, R0, R40, R15 ;  /* 0x00000028000f7224 */ /* 0x000fe200078e020f */
[----:B------:R-:W-:Y:S01]  /*67c0*/  SHF.R.S32.HI R2, RZ, 0x18, R5 ;  /* 0x00000018ff027819 */ /* 0x000fe20000011405 */
[----:B------:R-:W-:Y:S01]  /*67d0*/  IMAD R24, R38, R29, RZ ;  /* 0x0000001d26187224 */ /* 0x000fe200078e02ff */
[----:B------:R-:W-:Y:S01]  /*67e0*/  SHF.L.U32 R0, R44, 0x8, RZ ;  /* 0x000000082c007819 */ /* 0x000fe200000006ff */
[----:B------:R-:W-:Y:S01]  /*67f0*/  IMAD R25, R38, R30, RZ ;  /* 0x0000001e26197224 */ /* 0x000fe200078e02ff */
[----:B------:R-:W-:Y:S01]  /*6800*/  I2IP.S8.S32.SAT R58, R8, R7, R9 ;  /* 0x00000007083a7239 */ /* 0x000fe20000001409 */
[----:B------:R-:W-:Y:S01]  /*6810*/  IMAD R16, R2, R40, R16 ;  /* 0x0000002802107224 */ /* 0x000fe200078e0210 */
[----:B------:R-:W-:Y:S01]  /*6820*/  SHF.R.S32.HI R0, RZ, 0x18, R0 ;  /* 0x00000018ff007819 */ /* 0x000fe20000011400 */
[----:B------:R-:W-:Y:S01]  /*6830*/  IMAD R29, R38, R34, RZ ;  /* 0x00000022261d7224 */ /* 0x000fe200078e02ff */
[----:B------:R-:W-:Y:S01]  /*6840*/  SHF.R.S32.HI R2, RZ, 0x18, R44 ;  /* 0x00000018ff027819 */ /* 0x000fe2000001142c */
[----:B------:R-:W-:Y:S01]  /*6850*/  IMAD.SHL.U32 R5, R45, 0x100, RZ ;  /* 0x000001002d057824 */ /* 0x000fe200078e00ff */
[----:B------:R-:W-:Y:S01]  /*6860*/  I2IP.S8.S32.SAT R59, R12, R11, R13 ;  /* 0x0000000b0c3b7239 */ /* 0x000fe2000000140d */
[-C--:B------:R-:W-:Y:S02]  /*6870*/  IMAD R17, R0, R40.reuse, R17 ;  /* 0x0000002800117224 */ /* 0x080fe400078e0211 */
[-C--:B------:R-:W-:Y:S01]  /*6880*/  IMAD R18, R2, R40.reuse, R18 ;  /* 0x0000002802127224 */ /* 0x080fe200078e0212 */
[----:B------:R-:W-:Y:S01]  /*6890*/  SHF.R.S32.HI R0, RZ, 0x18, R5 ;  /* 0x00000018ff007819 */ /* 0x000fe20000011405 */
[-C--:B------:R-:W-:Y:S01]  /*68a0*/  IMAD R19, R3, R40.reuse, R19 ;  /* 0x0000002803137224 */ /* 0x080fe200078e0213 */
[----:B------:R-:W-:Y:S01]  /*68b0*/  SHF.R.S32.HI R2, RZ, 0x18, R45 ;  /* 0x00000018ff027819 */ /* 0x000fe2000001142d */
[-C--:B------:R-:W-:Y:S01]  /*68c0*/  IMAD R20, R4, R40.reuse, R20 ;  /* 0x0000002804147224 */ /* 0x080fe200078e0214 */
[----:B------:R-:W-:Y:S01]  /*68d0*/  SHF.L.U32 R4, R46, 0x10, RZ ;  /* 0x000000102e047819 */ /* 0x000fe200000006ff */
[-C--:B------:R-:W-:Y:S01]  /*68e0*/  IMAD R21, R0, R40.reuse, R21 ;  /* 0x0000002800157224 */ /* 0x080fe200078e0215 */
[C---:B------:R-:W-:Y:S01]  /*68f0*/  PRMT R0, R46.reuse, 0x8880, RZ ;  /* 0x000088802e007816 */ /* 0x040fe200000000ff */
[----:B------:R1:W-:Y:S01]  /*6900*/  STS.128 [R69+UR44+0x4200], R56 ;  /* 0x0042003845007988 */ /* 0x0003e20008000c2c */
[----:B------:R-:W-:Y:S01]  /*6910*/  SHF.L.U32 R3, R46, 0x8, RZ ;  /* 0x000000082e037819 */ /* 0x000fe200000006ff */
[-C--:B------:R-:W-:Y:S01]  /*6920*/  IMAD R22, R2, R40.reuse, R22 ;  /* 0x0000002802167224 */ /* 0x080fe200078e0216 */
[----:B------:R-:W-:Y:S01]  /*6930*/  SHF.R.S32.HI R2, RZ, 0x18, R4 ;  /* 0x00000018ff027819 */ /* 0x000fe20000011404 */
[-C--:B------:R-:W-:Y:S01]  /*6940*/  IMAD R23, R0, R40.reuse, R23 ;  /* 0x0000002800177224 */ /* 0x080fe200078e0217 */
[----:B------:R-:W-:Y:S01]  /*6950*/  SHF.R.S32.HI R3, RZ, 0x18, R3 ;  /* 0x00000018ff037819 */ /* 0x000fe20000011403 */
[----:B------:R-:W-:Y:S01]  /*6960*/  IMAD R30, R38, R35, RZ ;  /* 0x00000023261e7224 */ /* 0x000fe200078e02ff */
[----:B------:R-:W-:Y:S01]  /*6970*/  SHF.R.S32.HI R0, RZ, 0x18, R46 ;  /* 0x00000018ff007819 */ /* 0x000fe2000001142e */
[-C--:B------:R-:W-:Y:S01]  /*6980*/  IMAD R24, R2, R40.reuse, R24 ;  /* 0x0000002802187224 */ /* 0x080fe200078e0218 */
[----:B------:R-:W-:Y:S01]  /*6990*/  PRMT R2, R47, 0x8880, RZ ;  /* 0x000088802f027816 */ /* 0x000fe200000000ff */
[-C--:B------:R-:W-:Y:S01]  /*69a0*/  IMAD R25, R3, R40.reuse, R25 ;  /* 0x0000002803197224 */ /* 0x080fe200078e0219 */
[C---:B------:R-:W-:Y:S01]  /*69b0*/  SHF.L.U32 R3, R47.reuse, 0x10, RZ ;  /* 0x000000102f037819 */ /* 0x040fe200000006ff */
[----:B------:R-:W-:Y:S01]  /*69c0*/  IMAD.SHL.U32 R4, R47, 0x100, RZ ;  /* 0x000001002f047824 */ /* 0x000fe200078e00ff */
[----:B------:R-:W-:Y:S01]  /*69d0*/  SHF.R.S32.HI R5, RZ, 0x18, R47 ;  /* 0x00000018ff057819 */ /* 0x000fe2000001142f */
[-C--:B------:R-:W-:Y:S01]  /*69e0*/  IMAD R26, R0, R40.reuse, R26 ;  /* 0x00000028001a7224 */ /* 0x080fe200078e021a */
[----:B------:R-:W-:Y:S01]  /*69f0*/  SHF.R.S32.HI R3, RZ, 0x18, R3 ;  /* 0x00000018ff037819 */ /* 0x000fe20000011403 */
[-C--:B------:R-:W-:Y:S01]  /*6a00*/  IMAD R27, R2, R40.reuse, R27 ;  /* 0x00000028021b7224 */ /* 0x080fe200078e021b */
[----:B------:R-:W-:Y:S02]  /*6a10*/  SHF.R.S32.HI R4, RZ, 0x18, R4 ;  /* 0x00000018ff047819 */ /* 0x000fe40000011404 */
[----:B------:R-:W-:Y:S01]  /*6a20*/  I2IP.S8.S32.SAT R17, R18, R17, RZ ;  /* 0x0000001112117239 */ /* 0x000fe200000014ff */
[-C--:B------:R-:W-:Y:S01]  /*6a30*/  IMAD R28, R3, R40.reuse, R28 ;  /* 0x00000028031c7224 */ /* 0x080fe200078e021c */
[----:B------:R-:W-:Y:S01]  /*6a40*/  I2IP.S8.S32.SAT R21, R22, R21, RZ ;  /* 0x0000001516157239 */ /* 0x000fe200000014ff */
[-C--:B------:R-:W-:Y:S01]  /*6a50*/  IMAD R29, R4, R40.reuse, R29 ;  /* 0x00000028041d7224 */ /* 0x080fe200078e021d */
[----:B------:R-:W-:Y:S01]  /*6a60*/  I2IP.S8.S32.SAT R16, R16, R15, R17 ;  /* 0x0000000f10107239 */ /* 0x000fe20000001411 */
[----:B------:R-:W-:Y:S01]  /*6a70*/  IMAD R30, R5, R40, R30 ;  /* 0x00000028051e7224 */ /* 0x000fe200078e021e */
[----:B------:R-:W-:Y:S02]  /*6a80*/  I2IP.S8.S32.SAT R17, R20, R19, R21 ;  /* 0x0000001314117239 */ /* 0x000fe40000001415 */
[----:B------:R-:W-:Y:S02]  /*6a90*/  I2IP.S8.S32.SAT R18, R26, R25, RZ ;  /* 0x000000191a127239 */ /* 0x000fe400000014ff */
[----:B------:R-:W-:Y:S02]  /*6aa0*/  I2IP.S8.S32.SAT R19, R30, R29, RZ ;  /* 0x0000001d1e137239 */ /* 0x000fe400000014ff */
[----:B------:R-:W-:Y:S02]  /*6ab0*/  I2IP.S8.S32.SAT R18, R24, R23, R18 ;  /* 0x0000001718127239 */ /* 0x000fe40000001412 */
[----:B------:R-:W-:Y:S02]  /*6ac0*/  I2IP.S8.S32.SAT R19, R28, R27, R19 ;  /* 0x0000001b1c137239 */ /* 0x000fe40000001413 */
[----:B------:R-:W-:Y:S02]  /*6ad0*/  LEA R0, R82, UR44, 0x3 ;  /* 0x0000002c52007c11 */ /* 0x000fe4000f8e18ff */
[----:B------:R-:W-:Y:S01]  /*6ae0*/  @P6 SHF.L.U32 R2, R81, 0x1f, RZ ;  /* 0x0000001f51026819 */ /* 0x000fe200000006ff */
[----:B------:R1:W-:Y:S01]  /*6af0*/  STS.128 [R89+0x4210], R16 ;  /* 0x0042101059007388 */ /* 0x0003e20000000c00 */
[----:B------:R-:W-:Y:S01]  /*6b00*/  @!PT LDS RZ, [RZ] ;  /* 0x00000000fffff984 */ /* 0x000fe20000000800 */
[----:B------:R-:W-:Y:S01]  /*6b10*/  @!PT LDS RZ, [RZ] ;  /* 0x00000000fffff984 */ /* 0x000fe20000000800 */
[----:B------:R-:W-:Y:S01]  /*6b20*/  @!PT LDS RZ, [RZ] ;  /* 0x00000000fffff984 */ /* 0x000fe20000000800 */
[----:B------:R-:W-:Y:S01]  /*6b30*/  @!PT LDS RZ, [RZ] ;  /* 0x00000000fffff984 */ /* 0x000fe20000000800 */
[----:B------:R2:W-:Y:S07]  /*6b40*/  MEMBAR.ALL.CTA ;  /* 0x0000000000007992 */ /* 0x0005ee0000008000 */
[----:B--2---:R-:W2:Y:S02]  /*6b50*/  FENCE.VIEW.ASYNC.S ;  /* 0x00000000000073c6 */ /* 0x004ea40000000000 */
[----:B--2---:R-:W-:Y:S06]  /*6b60*/  BAR.SYNC.DEFER_BLOCKING 0x1, 0x80 ;  /* 0x0042000000007b1d */ /* 0x004fec0000010000 */
[----:B------:R-:W-:Y:S05]  /*6b70*/  @P0 BRA `(.L_x_105) ;  /* 0x0000000000280947 */ /* 0x000fea0003800000 */
[----:B------:R-:W-:Y:S01]  /*6b80*/  UIADD3 UR4, UPT, UPT, UR44, 0x4200, URZ ;  /* 0x000042002c047890 */ /* 0x000fe2000fffe0ff */
[----:B------:R-:W-:Y:S05]  /*6b90*/  UMOV UR51, UR36 ;  /* 0x0000002400337c82 */ /* 0x000fea0008000000 */
[----:B------:R-:W-:Y:S01]  /*6ba0*/  MOV R86, UR4 ;  /* 0x0000000400567c02 */ /* 0x000fe20008000f00 */
[----:B------:R-:W-:Y:S03]  /*6bb0*/  UIADD3 UR4, UP0, UPT, UR62, 0x680, URZ ;  /* 0x000006803e047890 */ /* 0x000fe6000ff1e0ff */
[----:B------:R-:W-:Y:S01]  /*6bc0*/  R2UR UR48, R86 ;  /* 0x00000000563072ca */ /* 0x000fe200000e0000 */
[----:B------:R-:W-:Y:S11]  /*6bd0*/  UIADD3.X UR5, UPT, UPT, URZ, UR63, URZ, UP0, !UPT ;  /* 0x0000003fff057290 */ /* 0x000ff600087fe4ff */
[----:B------:R-:W-:Y:S01]  /*6be0*/  @!UPT UIADD3 URZ, UPT, UPT, URZ, URZ, URZ ;  /* 0x000000fffffff290 */ /* 0x000fe2000fffe0ff */
[----:B------:R2:W-:Y:S01]  /*6bf0*/  UTMASTG.3D [UR48], [UR4] ;  /* 0x00000030040073b5 */ /* 0x0005e20008010000 */
[----:B------:R0:W-:Y:S01]  /*6c00*/  UTMACMDFLUSH ;  /* 0x00000000000079b7 */ /* 0x0001e20000000000 */
[----:B--2---:R-:W-:Y:S04]  /*6c10*/  DEPBAR.LE SB0, 0x1 ;  /* 0x000080400000791a */ /* 0x004fe80000000000 */
.L_x_105:
[----:B------:R-:W-:Y:S05]  /*6c20*/  BSYNC.RECONVERGENT B0 ;  /* 0x0000000000007941 */ /* 0x000fea0003800200 */
.L_x_104:
[----:B------:R-:W-:Y:S06]  /*6c30*/  BAR.SYNC.DEFER_BLOCKING 0x1, 0x80 ;  /* 0x0042000000007b1d */ /* 0x000fec0000010000 */
[----:B------:R-:W2:Y:S01]  /*6c40*/  @P6 SYNCS.PHASECHK.TRANS64.TRYWAIT P0, [R0+URZ+0x30], R2 ;  /* 0x00003002000065a7 */ /* 0x000ea200080011ff */
[----:B------:R-:W-:Y:S01]  /*6c50*/  BSSY B1, `(.L_x_106) ;  /* 0x000001f000017945 */ /* 0x000fe20003800000 */
[----:B--2---:R-:W-:Y:S03]  /*6c60*/  @P6 SEL R53, RZ, 0x1, !P0 ;  /* 0x00000001ff356807 */ /* 0x004fe60004000000 */
[----:B------:R-:W-:Y:S05]  /*6c70*/  @!P6 BRA `(.L_x_107) ;  /* 0x000000000070e947 */ /* 0x000fea0003800000 */
[----:B------:R-:W-:Y:S01]  /*6c80*/  ISETP.NE.AND P1, PT, R54, RZ, PT ;  /* 0x000000ff3600720c */ /* 0x000fe20003f25270 */
[----:B------:R-:W-:Y:S01]  /*6c90*/  BSSY B0, `(.L_x_108) ;  /* 0x0000008000007945 */ /* 0x000fe20003800000 */
[----:B------:R-:W-:Y:S11]  /*6ca0*/  ISETP.NE.AND P0, PT, R53, RZ, PT ;  /* 0x000000ff3500720c */ /* 0x000ff60003f05270 */
[----:B------:R-:W-:Y:S04]  /*6cb0*/  @P1 IMAD R4, R82, 0x1000, R60 ;  /* 0x0000100052041824 */ /* 0x000fe800078e023c */
[----:B------:R-:W-:Y:S01]  /*6cc0*/  @P1 IMAD.IADD R3, R55, 0x1, R4 ;  /* 0x0000000137031824 */ /* 0x000fe200078e0204 */
[----:B------:R-:W-:Y:S06]  /*6cd0*/  @P0 BRA `(.L_x_109) ;  /* 0x00000000000c0947 */ /* 0x000fec0003800000 */
[----:B------:R-:W-:Y:S04]  /*6ce0*/  SHF.L.U32 R2, R81, 0x1f, RZ ;  /* 0x0000001f51027819 */ /* 0x000fe800000006ff */
[----:B------:R-:W2:Y:S02]  /*6cf0*/  SYNCS.PHASECHK.TRANS64.TRYWAIT P0, [R0+URZ+0x30], R2 ;  /* 0x00003002000075a7 */ /* 0x000ea400080011ff */
[----:B--2---:R-:W-:Y:S05]  /*6d00*/  @!P0 BRA `(.L_x_110) ;  /* 0x0000003000c88947 */ /* 0x004fea0003800000 */
.L_x_109:
[----:B------:R-:W-:Y:S05]  /*6d10*/  BSYNC B0 ;  /* 0x0000000000007941 */ /* 0x000fea0003800000 */
.L_x_108:
[----:B------:R-:W-:Y:S01]  /*6d20*/  ISETP.NE.AND P0, PT, R54, RZ, PT ;  /* 0x000000ff3600720c */ /* 0x000fe20003f05270 */
[----:B--2---:R-:W-:Y:S02]  /*6d30*/  VIADD R2, R0, 0x50 ;  /* 0x0000005000027836 */ /* 0x004fe40000000000 */
[----:B------:R-:W-:Y:S02]  /*6d40*/  IMAD.U32 R0, RZ, RZ, UR45 ;  /* 0x0000002dff007e24 */ /* 0x000fe4000f8e00ff */
[----:B------:R-:W-:Y:S03]  /*6d50*/  VIADD R82, R82, 0x1 ;  /* 0x0000000152527836 */ /* 0x000fe60000000000 */
[----:B------:R-:W-:Y:S05]  /*6d60*/  PRMT R0, R0, 0x654, R2 ;  /* 0x0000065400007816 */ /* 0x000fea0000000002 */
[----:B------:R2:W3:Y:S04]  /*6d70*/  @P0 LDS.128 R48, [R4+0x200] ;  /* 0x0002000004300984 */ /* 0x0004e80000000c00 */
        /* <DEDUP_REMOVED lines=11> */
[----:B--23--:R-:W-:Y:S02]  /*6e30*/  LOP3.LUT R81, R81, R0, RZ, 0x3c, !PT ;  /* 0x0000000051517212 */ /* 0x00cfe400078e3cff */
.L_x_107:
[----:B------:R-:W-:Y:S05]  /*6e40*/  BSYNC B1 ;  /* 0x0000000000017941 */ /* 0x000fea0003800000 */
.L_x_106:
[----:B------:R-:W-:Y:S05]  /*6e50*/  VIADD R0, R39, 0x40 ;  /* 0x0000004027007836 */ /* 0x000fea0000000000 */
[----:B------:R-:W-:Y:S04]  /*6e60*/  SHF.R.U32.HI R0, RZ, 0x15, R0 ;  /* 0x00000015ff007819 */ /* 0x000fe80000011600 */
[----:B------:R-:W-:Y:S11]  /*6e70*/  LOP3.LUT P0, RZ, R0, 0x3, R75, 0x48, !PT ;  /* 0x0000000300ff7812 */ /* 0x000ff6000780484b */
[----:B------:R-:W-:Y:S02]  /*6e80*/  @!UPT UIADD3 URZ, UPT, UPT, URZ, URZ, URZ ;  /* 0x000000fffffff290 */ /* 0x000fe4000fffe0ff */
[----:B------:R-:W-:Y:S05]  /*6e90*/  @!P0 BRA `(.L_x_111) ;  /* 0x0000000000408947 */ /* 0x000fea0003800000 */
[----:B------:R-:W2:Y:S01]  /*6ea0*/  LDCU.64 UR8, c[0x4][0x78] ;  /* 0x01000f00ff0877ac */ /* 0x000ea20008000a00 */
[----:B------:R-:W-:Y:S01]  /*6eb0*/  MOV R3, 0x0 ;  /* 0x0000000000037802 */ /* 0x000fe20000000f00 */
[----:B------:R-:W-:Y:S02]  /*6ec0*/  HFMA2 R12, -RZ, RZ, 0, 5.9604644775390625e-08 ;  /* 0x00000001ff0c7431 */ /* 0x000fe400000001ff */
[----:B------:R-:W-:Y:S02]  /*6ed0*/  IMAD.MOV.U32 R8, RZ, RZ, 0x192 ;  /* 0x00000192ff087424 */ /* 0x000fe400078e00ff */
[----:B------:R-:W-:Y:S01]  /*6ee0*/  IMAD.MOV.U32 R13, RZ, RZ, RZ ;  /* 0x000000ffff0d7224 */ /* 0x000fe200078e00ff */
[----:B------:R-:W3:Y:S01]  /*6ef0*/  LDCU.64 UR6, c[0x4][0x80] ;  /* 0x01001000ff0677ac */ /* 0x000ee20008000a00 */
[----:B------:R-:W1:Y:S01]  /*6f00*/  LDC.64 R2, c[0x4][R3] ;  /* 0x0100000003027b82 */ /* 0x000e620000000a00 */
[----:B------:R-:W5:Y:S01]  /*6f10*/  LDCU.64 UR4, c[0x4][0x18] ;  /* 0x01000300ff0477ac */ /* 0x000f620008000a00 */
[----:B--2---:R-:W-:Y:S01]  /*6f20*/  MOV R5, UR9 ;  /* 0x0000000900057c02 */ /* 0x004fe20008000f00 */
[----:B------:R-:W-:Y:S01]  /*6f30*/  IMAD.U32 R4, RZ, RZ, UR8 ;  /* 0x00000008ff047e24 */ /* 0x000fe2000f8e00ff */
[----:B---3--:R-:W-:Y:S01]  /*6f40*/  MOV R7, UR7 ;  /* 0x0000000700077c02 */ /* 0x008fe20008000f00 */
[----:B------:R-:W-:Y:S01]  /*6f50*/  IMAD.U32 R6, RZ, RZ, UR6 ;  /* 0x00000006ff067e24 */ /* 0x000fe2000f8e00ff */
[----:B-----5:R-:W-:Y:S01]  /*6f60*/  MOV R11, UR5 ;  /* 0x00000005000b7c02 */ /* 0x020fe20008000f00 */
[----:B------:R-:W-:Y:S02]  /*6f70*/  IMAD.U32 R10, RZ, RZ, UR4 ;  /* 0x00000004ff0a7e24 */ /* 0x000fe4000f8e00ff */
[----:B------:R-:W-:Y:S07]  /*6f80*/  LEPC R20, `(.L_x_111) ;  /* 0x000000001014794e */ /* 0x000fee0000000000 */
[----:B-1--4-:R-:W-:Y:S05]  /*6f90*/  CALL.ABS.NOINC R2 ;  /* 0x0000000002007343 */ /* 0x012fea0003c00000 */
.L_x_111:
[C---:B------:R-:W-:Y:S01]  /*6fa0*/  SHF.L.U32 R2, R48.reuse, 0x10, RZ ;  /* 0x0000001030027819 */ /* 0x040fe200000006ff */
[----:B------:R-:W-:Y:S05]  /*6fb0*/  WARPSYNC.ALL ;  /* 0x0000000000007948 */ /* 0x000fea0003800000 */
[----:B------:R-:W-:Y:S01]  /*6fc0*/  R2UR UR4, R39 ;  /* 0x00000000270472ca */ /* 0x000fe200000e0000 */
[----:B------:R-:W-:Y:S01]  /*6fd0*/  BSSY.RECONVERGENT B0, `(.L_x_112) ;  /* 0x0000099000007945 */ /* 0x000fe20003800200 */
[C---:B------:R-:W-:Y:S02]  /*6fe0*/  PRMT R3, R48.reuse, 0x8880, RZ ;  /* 0x0000888030037816 */ /* 0x040fe400000000ff */
[----:B------:R-:W-:Y:S02]  /*6ff0*/  SHF.L.U32 R41, R48, 0x8, RZ ;  /* 0x0000000830297819 */ /* 0x000fe400000006ff */
[C---:B------:R-:W-:Y:S02]  /*7000*/  SHF.L.U32 R42, R49.reuse, 0x10, RZ ;  /* 0x00000010312a7819 */ /* 0x040fe400000006ff */
[----:B------:R-:W-:Y:S02]  /*7010*/  SHF.L.U32 R43, R49, 0x8, RZ ;  /* 0x00000008312b7819 */ /* 0x000fe400000006ff */
[----:B------:R-:W-:Y:S02]  /*7020*/  SHF.R.S32.HI R42, RZ, 0x18, R42 ;  /* 0x00000018ff2a7819 */ /* 0x000fe4000001142a */
[----:B------:R-:W-:Y:S01]  /*7030*/  SHF.R.S32.HI R43, RZ, 0x18, R43 ;  /* 0x00000018ff2b7819 */ /* 0x000fe2000001142b */
[----:B-1----:R-:W-:Y:S01]  /*7040*/  LDTM.16dp32bit_t0_t15.x32 R4, tmem[UR4+0x40] ;  /* 0x00004004000479ee */ /* 0x002fe20008a80000 */
[----:B------:R-:W1:Y:S01]  /*7050*/  LDTM.16dp32bit_t16_t31.x32 R4, tmem[UR4+0x60] ;  /* 0x00006004000479ee */ /* 0x000e620008aa0000 */
[----:B------:R-:W-:Y:S02]  /*7060*/  ISETP.NE.AND P0, PT, R87, RZ, PT ;  /* 0x000000ff5700720c */ /* 0x000fe40003f05270 */
        /* <DEDUP_REMOVED lines=16> */
[----:B------:R-:W-:Y:S01]  /*7170*/  IMAD R5, R38, R9, RZ ;  /* 0x0000000926057224 */ /* 0x000fe200078e02ff */
[----:B------:R-:W-:Y:S01]  /*7180*/  PRMT R7, R50, 0x8880, RZ ;  /* 0x0000888032077816 */ /* 0x000fe200000000ff */
[----:B------:R-:W-:Y:S01]  /*7190*/  IMAD R12, R38, R16, RZ ;  /* 0x00000010260c7224 */ /* 0x000fe200078e02ff */
[----:B------:R-:W-:Y:S01]  /*71a0*/  I2IP.S8.S32.SAT R56, R2, R0, R56 ;  /* 0x0000000002387239 */ /* 0x000fe20000001438 */
[C---:B------:R-:W-:Y:S01]  /*71b0*/  IMAD R9, R38.reuse, R13, RZ ;  /* 0x0000000d26097224 */ /* 0x040fe200078e02ff */
[----:B------:R-:W-:Y:S01]  /*71c0*/  SHF.R.S32.HI R3, RZ, 0x18, R49 ;  /* 0x00000018ff037819 */ /* 0x000fe20000011431 */
[----:B------:R-:W-:Y:S01]  /*71d0*/  IMAD R16, R38, R20, RZ ;  /* 0x0000001426107224 */ /* 0x000fe200078e02ff */
[----:B----4-:R-:W-:Y:S01]  /*71e0*/  SHF.L.U32 R0, R44, 0x10, RZ ;  /* 0x000000102c007819 */ /* 0x010fe200000006ff */
[----:B------:R-:W-:Y:S01]  /*71f0*/  IMAD R13, R38, R17, RZ ;  /* 0x00000011260d7224 */ /* 0x000fe200078e02ff */
[----:B------:R-:W-:Y:S01]  /*7200*/  SHF.L.U32 R2, R44, 0x8, RZ ;  /* 0x000000082c027819 */ /* 0x000fe200000006ff */
[C---:B------:R-:W-:Y:S01]  /*7210*/  IMAD R20, R38.reuse, R24, RZ ;  /* 0x0000001826147224 */ /* 0x040fe200078e02ff */
[----:B------:R-:W-:Y:S01]  /*7220*/  SHF.R.S32.HI R0, RZ, 0x18, R0 ;  /* 0x00000018ff007819 */ /* 0x000fe20000011400 */
[C---:B------:R-:W-:Y:S01]  /*7230*/  IMAD R17, R38.reuse, R21, RZ ;  /* 0x0000001526117224 */ /* 0x040fe200078e02ff */
[----:B------:R-:W-:Y:S01]  /*7240*/  SHF.R.S32.HI R2, RZ, 0x18, R2 ;  /* 0x00000018ff027819 */ /* 0x000fe20000011402 */
[C---:B------:R-:W-:Y:S02]  /*7250*/  IMAD R24, R38.reuse, R28, RZ ;  /* 0x0000001c26187224 */ /* 0x040fe400078e02ff */
[C---:B------:R-:W-:Y:S02]  /*7260*/  IMAD R6, R38.reuse, R10, RZ ;  /* 0x0000000a26067224 */ /* 0x040fe400078e02ff */
[C---:B------:R-:W-:Y:S02]  /*7270*/  IMAD R21, R38.reuse, R25, RZ ;  /* 0x0000001926157224 */ /* 0x040fe400078e02ff */
[----:B------:R-:W-:Y:S01]  /*7280*/  IMAD R28, R38, R32, RZ ;  /* 0x00000020261c7224 */ /* 0x000fe200078e02ff */
[----:B------:R-:W-:Y:S01]  /*7290*/  SHF.L.U32 R32, R50, 0x10, RZ ;  /* 0x0000001032207819 */ /* 0x000fe200000006ff */
[-C--:B------:R-:W-:Y:S02]  /*72a0*/  IMAD R4, R41, R40.reuse, R4 ;  /* 0x0000002829047224 */ /* 0x080fe400078e0204 */
[----:B------:R-:W-:Y:S01]  /*72b0*/  IMAD R25, R38, R29, RZ ;  /* 0x0000001d26197224 */ /* 0x000fe200078e02ff */
[----:B------:R-:W-:Y:S01]  /*72c0*/  SHF.R.S32.HI R32, RZ, 0x18, R32 ;  /* 0x00000018ff207819 */ /* 0x000fe20000011420 */
[----:B------:R-:W-:Y:S02]  /*72d0*/  IMAD R5, R42, R40, R5 ;  /* 0x000000282a057224 */ /* 0x000fe400078e0205 */
[----:B------:R-:W-:Y:S01]  /*72e0*/  IMAD R29, R38, R33, RZ ;  /* 0x00000021261d7224 */ /* 0x000fe200078e02ff */
[----:B------:R-:W-:Y:S01]  /*72f0*/  SHF.L.U32 R33, R50, 0x8, RZ ;  /* 0x0000000832217819 */ /* 0x000fe200000006ff */
[C---:B------:R-:W-:Y:S02]  /*7300*/  IMAD R11, R38.reuse, R11, RZ ;  /* 0x0000000b260b7224 */ /* 0x040fe400078e02ff */
[C---:B------:R-:W-:Y:S01]  /*7310*/  IMAD R10, R38.reuse, R14, RZ ;  /* 0x0000000e260a7224 */ /* 0x040fe200078e02ff */
[----:B------:R-:W-:Y:S01]  /*7320*/  SHF.R.S32.HI R33, RZ, 0x18, R33 ;  /* 0x00000018ff217819 */ /* 0x000fe20000011421 */
[----:B------:R-:W-:Y:S02]  /*7330*/  IMAD R6, R43, R40, R6 ;  /* 0x000000282b067224 */ /* 0x000fe400078e0206 */
[C---:B------:R-:W-:Y:S02]  /*7340*/  IMAD R14, R38.reuse, R18, RZ ;  /* 0x00000012260e7224 */ /* 0x040fe400078e02ff */
[C---:B------:R-:W-:Y:S02]  /*7350*/  IMAD R18, R38.reuse, R22, RZ ;  /* 0x0000001626127224 */ /* 0x040fe400078e02ff */
[----:B------:R-:W-:Y:S01]  /*7360*/  IMAD R11, R3, R40, R11 ;  /* 0x00000028030b7224 */ /* 0x000fe200078e020b */
[----:B------:R-:W-:Y:S01]  /*7370*/  PRMT R3, R51, 0x8880, RZ ;  /* 0x0000888033037816 */ /* 0x000fe200000000ff */
[C---:B------:R-:W-:Y:S02]  /*7380*/  IMAD R22, R38.reuse, R26, RZ ;  /* 0x0000001a26167224 */ /* 0x040fe400078e02ff */
[C---:B------:R-:W-:Y:S01]  /*7390*/  IMAD R26, R38.reuse, R30, RZ ;  /* 0x0000001e261a7224 */ /* 0x040fe200078e02ff */
[----:B------:R-:W-:Y:S01]  /*73a0*/  I2IP.S8.S32.SAT R11, R11, R6, RZ ;  /* 0x000000060b0b7239 */ /* 0x000fe200000014ff */
[----:B------:R-:W-:Y:S01]  /*73b0*/  IMAD R8, R7, R40, R8 ;  /* 0x0000002807087224 */ /* 0x000fe200078e0208 */
[----:B------:R-:W-:Y:S01]  /*73c0*/  SHF.L.U32 R6, R51, 0x10, RZ ;  /* 0x0000001033067819 */ /* 0x000fe200000006ff */
[----:B------:R-:W-:Y:S01]  /*73d0*/  IMAD R30, R38, R34, RZ ;  /* 0x00000022261e7224 */ /* 0x000fe200078e02ff */
[----:B------:R-:W-:Y:S01]  /*73e0*/  SHF.R.S32.HI R34, RZ, 0x18, R50 ;  /* 0x00000018ff227819 */ /* 0x000fe20000011432 */
[----:B------:R-:W-:Y:S01]  /*73f0*/  IMAD R9, R32, R40, R9 ;  /* 0x0000002820097224 */ /* 0x000fe200078e0209 */
[----:B------:R-:W-:Y:S01]  /*7400*/  SHF.R.S32.HI R6, RZ, 0x18, R6 ;  /* 0x00000018ff067819 */ /* 0x000fe20000011406 */
[----:B------:R-:W-:Y:S01]  /*7410*/  IMAD R15, R38, R15, RZ ;  /* 0x0000000f260f7224 */ /* 0x000fe200078e02ff */
[----:B------:R-:W-:Y:S01]  /*7420*/  I2IP.S8.S32.SAT R57, R5, R4, R11 ;  /* 0x0000000405397239 */ /* 0x000fe2000000140b */
[-C--:B------:R-:W-:Y:S01]  /*7430*/  IMAD R10, R33, R40.reuse, R10 ;  /* 0x00000028210a7224 */ /* 0x080fe200078e020a */
[----:B------:R-:W-:Y:S01]  /*7440*/  SHF.L.U32 R5, R45, 0x10, RZ ;  /* 0x000000102d057819 */ /* 0x000fe200000006ff */
[----:B------:R-:W-:Y:S01]  /*7450*/  IMAD.SHL.U32 R7, R51, 0x100, RZ ;  /* 0x0000010033077824 */ /* 0x000fe200078e00ff */
[----:B------:R-:W-:Y:S01]  /*7460*/  PRMT R4, R45, 0x8880, RZ ;  /* 0x000088802d047816 */ /* 0x000fe200000000ff */
[-C--:B------:R-:W-:Y:S01]  /*7470*/  IMAD R15, R34, R40.reuse, R15 ;  /* 0x00000028220f7224 */ /* 0x080fe200078e020f */
[----:B------:R-:W-:Y:S01]  /*7480*/  SHF.R.S32.HI R5, RZ, 0x18, R5 ;  /* 0x00000018ff057819 */ /* 0x000fe20000011405 */
[-C--:B------:R-:W-:Y:S01]  /*7490*/  IMAD R12, R3, R40.reuse, R12 ;  /* 0x00000028030c7224 */ /* 0x080fe200078e020c */
[----:B------:R-:W-:Y:S01]  /*74a0*/  SHF.R.S32.HI R7, RZ, 0x18, R7 ;  /* 0x00000018ff077819 */ /* 0x000fe20000011407 */
[----:B------:R-:W-:Y:S01]  /*74b0*/  IMAD R13, R6, R40, R13 ;  /* 0x00000028060d7224 */ /* 0x000fe200078e020d */
[----:B------:R-:W-:Y:S01]  /*74c0*/  I2IP.S8.S32.SAT R15, R15, R10, RZ ;  /* 0x0000000a0f0f7239 */ /* 0x000fe200000014ff */
[----:B------:R-:W-:Y:S01]  /*74d0*/  IMAD R19, R38, R19, RZ ;  /* 0x0000001326137224 */ /* 0x000fe200078e02ff */
[----:B------:R-:W-:Y:S01]  /*74e0*/  SHF.R.S32.HI R10, RZ, 0x18, R51 ;  /* 0x00000018ff0a7819 */ /* 0x000fe20000011433 */
[----:B------:R-:W-:Y:S01]  /*74f0*/  IMAD R14, R7, R40, R14 ;  /* 0x00000028070e7224 */ /* 0x000fe200078e020e */
[----:B------:R-:W-:Y:S01]  /*7500*/  PRMT R3, R44, 0x8880, RZ ;  /* 0x000088802c037816 */ /* 0x000fe200000000ff */
[----:B------:R-:W-:Y:S01]  /*7510*/  IMAD R23, R38, R23, RZ ;  /* 0x0000001726177224 */ /* 0x000fe200078e02ff */
[----:B------:R-:W-:Y:S01]  /*7520*/  I2IP.S8.S32.SAT R58, R9, R8, R15 ;  /* 0x00000008093a7239 */ /* 0x000fe2000000140f */
[-C--:B------:R-:W-:Y:S02]  /*7530*/  IMAD R19, R10, R40.reuse, R19 ;  /* 0x000000280a137224 */ /* 0x080fe400078e0213 */
[-C--:B------:R-:W-:Y:S01]  /*7540*/  IMAD R16, R3, R40.reuse, R16 ;  /* 0x0000002803107224 */ /* 0x080fe200078e0210 */
[----:B------:R-:W-:Y:S01]  /*7550*/  SHF.R.S32.HI R3, RZ, 0x18, R44 ;  /* 0x00000018ff037819 */ /* 0x000fe2000001142c */
[----:B------:R-:W-:Y:S01]  /*7560*/  IMAD R17, R0, R40, R17 ;  /* 0x0000002800117224 */ /* 0x000fe200078e0211 */
[----:B------:R-:W-:Y:S01]  /*7570*/  I2IP.S8.S32.SAT R14, R19, R14, RZ ;  /* 0x0000000e130e7239 */ /* 0x000fe200000014ff */
[----:B------:R-:W-:Y:S02]  /*7580*/  IMAD.SHL.U32 R0, R45, 0x100, RZ ;  /* 0x000001002d007824 */ /* 0x000fe400078e00ff */
[-C--:B------:R-:W-:Y:S01]  /*7590*/  IMAD R18, R2, R40.reuse, R18 ;  /* 0x0000002802127224 */ /* 0x080fe200078e0212 */
[----:B------:R-:W-:Y:S01]  /*75a0*/  SHF.R.S32.HI R2, RZ, 0x18, R45 ;  /* 0x00000018ff027819 */ /* 0x000fe2000001142d */
[-C--:B------:R-:W-:Y:S01]  /*75b0*/  IMAD R23, R3, R40.reuse, R23 ;  /* 0x0000002803177224 */ /* 0x080fe200078e0217 */
[----:B------:R-:W-:Y:S01]  /*75c0*/  SHF.R.S32.HI R0, RZ, 0x18, R0 ;  /* 0x00000018ff007819 */ /* 0x000fe20000011400 */
[-C--:B------:R-:W-:Y:S01]  /*75d0*/  IMAD R20, R4, R40.reuse, R20 ;  /* 0x0000002804147224 */ /* 0x080fe200078e0214 */
[C---:B------:R-:W-:Y:S01]  /*75e0*/  SHF.L.U32 R4, R46.reuse, 0x10, RZ ;  /* 0x000000102e047819 */ /* 0x040fe200000006ff */
[-C--:B------:R-:W-:Y:S01]  /*75f0*/  IMAD R21, R5, R40.reuse, R21 ;  /* 0x0000002805157224 */ /* 0x080fe200078e0215 */
[----:B------:R-:W-:Y:S01]  /*7600*/  PRMT R3, R46, 0x8880, RZ ;  /* 0x000088802e037816 */ /* 0x000fe200000000ff */
[----:B------:R-:W-:Y:S01]  /*7610*/  IMAD R27, R38, R27, RZ ;  /* 0x0000001b261b7224 */ /* 0x000fe200078e02ff */
[----:B------:R-:W-:Y:S01]  /*7620*/  SHF.L.U32 R5, R46, 0x8, RZ ;  /* 0x000000082e057819 */ /* 0x000fe200000006ff */
[-C--:B------:R-:W-:Y:S01]  /*7630*/  IMAD R22, R0, R40.reuse, R22 ;  /* 0x0000002800167224 */ /* 0x080fe200078e0216 */
[----:B------:R-:W-:Y:S01]  /*7640*/  SHF.R.S32.HI R4, RZ, 0x18, R4 ;  /* 0x00000018ff047819 */ /* 0x000fe20000011404 */
[-C--:B------:R-:W-:Y:S01]  /*7650*/  IMAD R27, R2, R40.reuse, R27 ;  /* 0x00000028021b7224 */ /* 0x080fe200078e021b */
[----:B------:R-:W-:Y:S01]  /*7660*/  SHF.R.S32.HI R5, RZ, 0x18, R5 ;  /* 0x00000018ff057819 */ /* 0x000fe20000011405 */
[-C--:B------:R-:W-:Y:S01]  /*7670*/  IMAD R24, R3, R40.reuse, R24 ;  /* 0x0000002803187224 */ /* 0x080fe200078e0218 */
[C---:B------:R-:W-:Y:S01]  /*7680*/  SHF.L.U32 R3, R47.reuse, 0x10, RZ ;  /* 0x000000102f037819 */ /* 0x040fe200000006ff */
[-C--:B------:R-:W-:Y:S01]  /*7690*/  IMAD R25, R4, R40.reuse, R25 ;  /* 0x0000002804197224 */ /* 0x080fe200078e0219 */
[----:B------:R-:W-:Y:S01]  /*76a0*/  SHF.R.S32.HI R0, RZ, 0x18, R46 ;  /* 0x00000018ff007819 */ /* 0x000fe2000001142e */
[----:B------:R-:W-:Y:S01]  /*76b0*/  IMAD R31, R38, R31, RZ ;  /* 0x0000001f261f7224 */ /* 0x000fe200078e02ff */
[----:B------:R-:W-:Y:S01]  /*76c0*/  PRMT R2, R47, 0x8880, RZ ;  /* 0x000088802f027816 */ /* 0x000fe200000000ff */
[-C--:B------:R-:W-:Y:S01]  /*76d0*/  IMAD R26, R5, R40.reuse, R26 ;  /* 0x00000028051a7224 */ /* 0x080fe200078e021a */
[----:B------:R-:W-:Y:S01]  /*76e0*/  SHF.L.U32 R4, R47, 0x8, RZ ;  /* 0x000000082f047819 */ /* 0x000fe200000006ff */
[-C--:B------:R-:W-:Y:S01]  /*76f0*/  IMAD R31, R0, R40.reuse, R31 ;  /* 0x00000028001f7224 */ /* 0x080fe200078e021f */
[----:B------:R-:W-:Y:S01]  /*7700*/  SHF.R.S32.HI R3, RZ, 0x18, R3 ;  /* 0x00000018ff037819 */ /* 0x000fe20000011403 */
[-C--:B------:R-:W-:Y:S01]  /*7710*/  IMAD R28, R2, R40.reuse, R28 ;  /* 0x00000028021c7224 */ /* 0x080fe200078e021c */
[----:B------:R-:W-:Y:S01]  /*7720*/  SHF.R.S32.HI R4, RZ, 0x18, R4 ;  /* 0x00000018ff047819 */ /* 0x000fe20000011404 */
[----:B------:R-:W-:Y:S01]  /*7730*/  IMAD R35, R38, R35, RZ ;  /* 0x0000002326237224 */ /* 0x000fe200078e02ff */
[----:B------:R-:W-:Y:S01]  /*7740*/  SHF.R.S32.HI R5, RZ, 0x18, R47 ;  /* 0x00000018ff057819 */ /* 0x000fe2000001142f */
[----:B------:R-:W-:Y:S01]  /*7750*/  IMAD R29, R3, R40, R29 ;  /* 0x00000028031d7224 */ /* 0x000fe200078e021d */
[----:B------:R-:W-:Y:S01]  /*7760*/  I2IP.S8.S32.SAT R59, R13, R12, R14 ;  /* 0x0000000c0d3b7239 */ /* 0x000fe2000000140e */
[----:B------:R-:W-:Y:S01]  /*7770*/  IMAD R30, R4, R40, R30 ;  /* 0x00000028041e7224 */ /* 0x000fe200078e021e */
[----:B------:R-:W-:Y:S01]  /*7780*/  I2IP.S8.S32.SAT R18, R23, R18, RZ ;  /* 0x0000001217127239 */ /* 0x000fe200000014ff */
[----:B------:R-:W-:Y:S01]  /*7790*/  IMAD R35, R5, R40, R35 ;  /* 0x0000002805237224 */ /* 0x000fe200078e0223 */
[----:B------:R-:W-:Y:S01]  /*77a0*/  I2IP.S8.S32.SAT R22, R27, R22, RZ ;  /* 0x000000161b167239 */ /* 0x000fe200000014ff */
[----:B------:R1:W-:Y:S01]  /*77b0*/  STS.128 [R69+UR44+0x5200], R56 ;  /* 0x0052003845007988 */ /* 0x0003e20008000c2c */
[----:B------:R-:W-:Y:S02]  /*77c0*/  I2IP.S8.S32.SAT R26, R31, R26, RZ ;  /* 0x0000001a1f1a7239 */ /* 0x000fe400000014ff */
[----:B------:R-:W-:Y:S02]  /*77d0*/  I2IP.S8.S32.SAT R19, R35, R30, RZ ;  /* 0x0000001e23137239 */ /* 0x000fe400000014ff */
[----:B------:R-:W-:Y:S02]  /*77e0*/  I2IP.S8.S32.SAT R16, R17, R16, R18 ;  /* 0x0000001011107239 */ /* 0x000fe40000001412 */
[----:B------:R-:W-:Y:S02]  /*77f0*/  I2IP.S8.S32.SAT R17, R21, R20, R22 ;  /* 0x0000001415117239 */ /* 0x000fe40000001416 */
        /* <DEDUP_REMOVED lines=13> */
[----:B------:R-:W-:Y:S02]  /*78d0*/  UIADD3 UR4, UP0, UPT, UR62, 0x680, URZ ;  /* 0x000006803e047890 */ /* 0x000fe4000ff1e0ff */
[----:B------:R-:W-:Y:S02]  /*78e0*/  UIADD3 UR9, UPT, UPT, UR49, 0x40, URZ ;  /* 0x0000004031097890 */ /* 0x000fe4000fffe0ff */
[----:B------:R-:W-:Y:S02]  /*78f0*/  UIADD3 UR8, UPT, UPT, UR44, 0x5200, URZ ;  /* 0x000052002c087890 */ /* 0x000fe4000fffe0ff */
[----:B------:R-:W-:Y:S01]  /*7900*/  UIADD3.X UR5, UPT, UPT, URZ, UR63, URZ, UP0, !UPT ;  /* 0x0000003fff057290 */ /* 0x000fe200087fe4ff */
[----:B------:R-:W-:Y:S01]  /*7910*/  UMOV UR10, UR50 ;  /* 0x00000032000a7c82 */ /* 0x000fe20008000000 */
[----:B------:R-:W-:Y:S07]  /*7920*/  UMOV UR11, UR36 ;  /* 0x00000024000b7c82 */ /* 0x000fee0008000000 */
[----:B------:R2:W-:Y:S01]  /*7930*/  UTMASTG.3D [UR8], [UR4] ;  /* 0x00000008040073b5 */ /* 0x0005e20008010000 */
[----:B------:R0:W-:Y:S01]  /*7940*/  UTMACMDFLUSH ;  /* 0x00000000000079b7 */ /* 0x0001e20000000000 */
[----:B--2---:R-:W-:Y:S04]  /*7950*/  DEPBAR.LE SB0, 0x1 ;  /* 0x000080400000791a */ /* 0x004fe80000000000 */
.L_x_113:
[----:B------:R-:W-:Y:S05]  /*7960*/  BSYNC.RECONVERGENT B0 ;  /* 0x0000000000007941 */ /* 0x000fea0003800200 */
.L_x_112:
        /* <DEDUP_REMOVED lines=14> */
.L_x_117:
[----:B------:R-:W-:Y:S05]  /*7a50*/  BSYNC B0 ;  /* 0x0000000000007941 */ /* 0x000fea0003800000 */
.L_x_116:
[----:B------:R-:W-:Y:S01]  /*7a60*/  ISETP.NE.AND P0, PT, R54, RZ, PT ;  /* 0x000000ff3600720c */ /* 0x000fe20003f05270 */
[----:B------:R-:W-:Y:S11]  /*7a70*/  VIADD R82, R82, 0x1 ;  /* 0x0000000152527836 */ /* 0x000ff60000000000 */
[----:B------:R-:W-:Y:S01]  /*7a80*/  @!UPT UIADD3 URZ, UPT, UPT, URZ, URZ, URZ ;  /* 0x000000fffffff290 */ /* 0x000fe2000fffe0ff */
[----:B------:R3:W4:Y:S04]  /*7a90*/  @P0 LDS.128 R44, [R2+0x210] ;  /* 0x00021000022c0984 */ /* 0x0007280000000c00 */
[----:B------:R1:W1:Y:S01]  /*7aa0*/  @P0 LDS.128 R48, [R3+0x200] ;  /* 0x0002000003300984 */ /* 0x0002620000000c00 */
        /* <DEDUP_REMOVED lines=8> */
[----:B---3--:R-:W-:Y:S02]  /*7b30*/  VIADD R2, R0, 0x50 ;  /* 0x0000005000027836 */ /* 0x008fe40000000000 */
[----:B--2---:R-:W-:Y:S05]  /*7b40*/  IMAD.U32 R0, RZ, RZ, UR45 ;  /* 0x0000002dff007e24 */ /* 0x004fea000f8e00ff */
[----:B------:R-:W-:Y:S04]  /*7b50*/  PRMT R0, R0, 0x654, R2 ;  /* 0x0000065400007816 */ /* 0x000fe80000000002 */
[----:B-----5:R2:W-:Y:S02]  /*7b60*/  SYNCS.ARRIVE.TRANS64.RED.A1T0 RZ, [R0+URZ], RZ ;  /* 0x000000ff00ff79a7 */ /* 0x0205e400081004ff */
[----:B--2---:R-:W-:Y:S04]  /*7b70*/  SEL R0, RZ, 0x1, P0 ;  /* 0x00000001ff007807 */ /* 0x004fe80000000000 */
[----:B-1--4-:R-:W-:Y:S02]  /*7b80*/  LOP3.LUT R81, R81, R0, RZ, 0x3c, !PT ;  /* 0x0000000051517212 */ /* 0x012fe400078e3cff */
.L_x_115:
[----:B------:R-:W-:Y:S05]  /*7b90*/  BSYNC B1 ;  /* 0x0000000000017941 */ /* 0x000fea0003800000 */
.L_x_114:
        /* <DEDUP_REMOVED lines=21> */
.L_x_119:
        /* <DEDUP_REMOVED lines=36> */
[----:B------:R-:W-:Y:S01]  /*7f30*/  SHF.L.U32 R0, R44, 0x10, RZ ;  /* 0x000000102c007819 */ /* 0x000fe200000006ff */
        /* <DEDUP_REMOVED lines=110> */
[----:B------:R-:W-:Y:S02]  /*8620*/  UIADD3 UR4, UPT, UPT, UR44, 0x4200, URZ ;  /* 0x000042002c047890 */ /* 0x000fe4000fffe0ff */
[----:B------:R-:W-:Y:S01]  /*8630*/  UIADD3 UR9, UPT, UPT, UR49, 0x80, URZ ;  /* 0x0000008031097890 */ /* 0x000fe2000fffe0ff */
[----:B------:R-:W-:Y:S01]  /*8640*/  UMOV UR10, UR50 ;  /* 0x00000032000a7c82 */ /* 0x000fe20008000000 */
[----:B------:R-:W-:Y:S02]  /*8650*/  UMOV UR11, UR36 ;  /* 0x00000024000b7c82 */ /* 0x000fe40008000000 */
        /* <DEDUP_REMOVED lines=8> */
.L_x_121:
[----:B------:R-:W-:Y:S05]  /*86e0*/  BSYNC.RECONVERGENT B0 ;  /* 0x0000000000007941 */ /* 0x000fea0003800200 */
.L_x_120:
        /* <DEDUP_REMOVED lines=14> */
.L_x_125:
[----:B------:R-:W-:Y:S05]  /*87d0*/  BSYNC B0 ;  /* 0x0000000000007941 */ /* 0x000fea0003800000 */
.L_x_124:
        /* <DEDUP_REMOVED lines=18> */
.L_x_123:
[----:B------:R-:W-:Y:S05]  /*8900*/  BSYNC B1 ;  /* 0x0000000000017941 */ /* 0x000fea0003800000 */
.L_x_122:
        /* <DEDUP_REMOVED lines=21> */
.L_x_127:
[----:B------:R-:W-:Y:S01]  /*8a60*/  ISETP.NE.AND P0, PT, R87, RZ, PT ;  /* 0x000000ff5700720c */ /* 0x000fe20003f05270 */
[----:B------:R-:W-:Y:S05]  /*8a70*/  WARPSYNC.ALL ;  /* 0x0000000000007948 */ /* 0x000fea0003800000 */
[----:B------:R-:W-:Y:S01]  /*8a80*/  IMAD.SHL.U32 R66, R49, 0x100, RZ ;  /* 0x0000010031427824 */ /* 0x000fe200078e00ff */
[----:B------:R-:W-:Y:S01]  /*8a90*/  R2UR UR4, R39 ;  /* 0x00000000270472ca */ /* 0x000fe200000e0000 */
[----:B------:R-:W-:Y:S01]  /*8aa0*/  IMAD.SHL.U32 R60, R51, 0x100, RZ ;  /* 0x00000100333c7824 */ /* 0x000fe200078e00ff */
[C---:B------:R-:W-:Y:S01]  /*8ab0*/  SHF.L.U32 R2, R48.reuse, 0x10, RZ ;  /* 0x0000001030027819 */ /* 0x040fe200000006ff */
[----:B----4-:R-:W-:Y:S01]  /*8ac0*/  IMAD.SHL.U32 R54, R45, 0x100, RZ ;  /* 0x000001002d367824 */ /* 0x010fe200078e00ff */
[C---:B------:R-:W-:Y:S01]  /*8ad0*/  PRMT R0, R48.reuse, 0x8880, RZ ;  /* 0x0000888030007816 */ /* 0x040fe200000000ff */
[----:B------:R-:W-:Y:S01]  /*8ae0*/  BSSY.RECONVERGENT B0, `(.L_x_128) ;  /* 0x000009e000007945 */ /* 0x000fe20003800200 */
[----:B------:R-:W-:Y:S02]  /*8af0*/  SHF.L.U32 R3, R48, 0x8, RZ ;  /* 0x0000000830037819 */ /* 0x000fe400000006ff */
[----:B------:R-:W-:Y:S02]  /*8b00*/  SHF.R.S32.HI R2, RZ, 0x18, R2 ;  /* 0x00000018ff027819 */ /* 0x000fe40000011402 */
[----:B------:R-:W-:Y:S02]  /*8b10*/  PRMT R68, R49, 0x8880, RZ ;  /* 0x0000888031447816 */ /* 0x000fe400000000ff */
[----:B------:R-:W-:Y:S01]  /*8b20*/  SHF.R.S32.HI R3, RZ, 0x18, R3 ;  /* 0x00000018ff037819 */ /* 0x000fe20000011403 */
[----:B-1----:R-:W-:Y:S01]  /*8b30*/  LDTM.16dp32bit_t0_t15.x32 R4, tmem[UR4+0xc0] ;  /* 0x0000c004000479ee */ /* 0x002fe20008a80000 */
[----:B------:R-:W1:Y:S01]  /*8b40*/  LDTM.16dp32bit_t16_t31.x32 R4, tmem[UR4+0xe0] ;  /* 0x0000e004000479ee */ /* 0x000e620008aa0000 */
[----:B------:R-:W-:Y:S01]  /*8b50*/  NOP ;  /* 0x0000000000007918 */ /* 0x000fe20000000000 */
[----:B------:R-:W-:Y:S02]  /*8b60*/  SHF.L.U32 R63, R50, 0x8, RZ ;  /* 0x00000008323f7819 */ /* 0x000fe400000006ff */
[C---:B------:R-:W-:Y:S02]  /*8b70*/  PRMT R62, R51.reuse, 0x8880, RZ ;  /* 0x00008880333e7816 */ /* 0x040fe400000000ff */
[----:B------:R-:W-:Y:S02]  /*8b80*/  SHF.L.U32 R61, R51, 0x10, RZ ;  /* 0x00000010333d7819 */ /* 0x000fe400000006ff */
[----:B------:R-:W-:Y:S02]  /*8b90*/  R2UR UR5, R52 ;  /* 0x00000000340572ca */ /* 0x000fe400000e0000 */
[----:B------:R-:W-:Y:S01]  /*8ba0*/  SHF.R.S32.HI R39, RZ, 0x18, R48 ;  /* 0x00000018ff277819 */ /* 0x000fe20000011430 */
[----:B------:R-:W-:Y:S01]  /*8bb0*/  IMAD.SHL.U32 R48, R47, 0x100, RZ ;  /* 0x000001002f307824 */ /* 0x000fe200078e00ff */
[----:B------:R-:W-:Y:S02]  /*8bc0*/  SHF.L.U32 R67, R49, 0x10, RZ ;  /* 0x0000001031437819 */ /* 0x000fe400000006ff */
[C---:B------:R-:W-:Y:S02]  /*8bd0*/  PRMT R65, R50.reuse, 0x8880, RZ ;  /* 0x0000888032417816 */ /* 0x040fe400000000ff */
[----:B------:R-:W-:Y:S02]  /*8be0*/  SHF.R.S32.HI R41, RZ, 0x18, R49 ;  /* 0x00000018ff297819 */ /* 0x000fe40000011431 */
[----:B------:R-:W-:Y:S02]  /*8bf0*/  SHF.L.U32 R64, R50, 0x10, RZ ;  /* 0x0000001032407819 */ /* 0x000fe400000006ff */
[----:B------:R-:W-:Y:S01]  /*8c00*/  SHF.R.S32.HI R42, RZ, 0x18, R50 ;  /* 0x00000018ff2a7819 */ /* 0x000fe20000011432 */
[----:B------:R-:W-:Y:S01]  /*8c10*/  UIADD3 UR4, UPT, UPT, UR5, 0xc0, URZ ;  /* 0x000000c005047890 */ /* 0x000fe2000fffe0ff */
[----:B------:R-:W-:Y:S01]  /*8c20*/  PRMT R59, R44, 0x8880, RZ ;  /* 0x000088802c3b7816 */ /* 0x000fe200000000ff */
[C---:B-1----:R-:W-:Y:S02]  /*8c30*/  IMAD R4, R38.reuse, R4, RZ ;  /* 0x0000000426047224 */ /* 0x042fe400078e02ff */
[----:B------:R-:W-:Y:S01]  /*8c40*/  UPRMT UR4, UR45, 0x654, UR4 ;  /* 0x000006542d047896 */ /* 0x000fe20008000004 */
[C---:B------:R-:W-:Y:S01]  /*8c50*/  IMAD R5, R38.reuse, R5, RZ ;  /* 0x0000000526057224 */ /* 0x040fe200078e02ff */
[----:B------:R-:W-:Y:S01]  /*8c60*/  SHF.R.S32.HI R43, RZ, 0x18, R51 ;  /* 0x00000018ff2b7819 */ /* 0x000fe20000011433 */
[----:B------:R-:W-:Y:S01]  /*8c70*/  IMAD R6, R38, R6, RZ ;  /* 0x0000000626067224 */ /* 0x000fe200078e02ff */
[----:B------:R-:W-:Y:S01]  /*8c80*/  SHF.L.U32 R51, R46, 0x8, RZ ;  /* 0x000000082e337819 */ /* 0x000fe200000006ff */
[----:B------:R-:W-:Y:S01]  /*8c90*/  IMAD R4, R0, R40, R4 ;  /* 0x0000002800047224 */ /* 0x000fe200078e0204 */
[----:B------:R-:W-:Y:S01]  /*8ca0*/  MOV R0, R68 ;  /* 0x0000004400007202 */ /* 0x000fe20000000f00 */
[----:B------:R-:W-:Y:S01]  /*8cb0*/  IMAD R7, R38, R7, RZ ;  /* 0x0000000726077224 */ /* 0x000fe200078e02ff */
[----:B------:R-:W-:Y:S01]  /*8cc0*/  SHF.L.U32 R58, R44, 0x10, RZ ;  /* 0x000000102c3a7819 */ /* 0x000fe200000006ff */
[-C--:B------:R-:W-:Y:S01]  /*8cd0*/  IMAD R5, R2, R40.reuse, R5 ;  /* 0x0000002802057224 */ /* 0x080fe200078e0205 */
[----:B------:R-:W-:Y:S01]  /*8ce0*/  SYNCS.ARRIVE.TRANS64.RED.A1T0 RZ, [UR4], RZ ;  /* 0x000000ffffff79a7 */ /* 0x000fe20008100404 */
[----:B------:R-:W-:Y:S01]  /*8cf0*/  IMAD R6, R3, R40, R6 ;  /* 0x0000002803067224 */ /* 0x000fe200078e0206 */
[----:B------:R-:W-:Y:S01]  /*8d00*/  SHF.R.S32.HI R2, RZ, 0x18, R67 ;  /* 0x00000018ff027819 */ /* 0x000fe20000011443 */
[C---:B------:R-:W-:Y:S01]  /*8d10*/  IMAD R8, R38.reuse, R8, RZ ;  /* 0x0000000826087224 */ /* 0x040fe200078e02ff */
[----:B------:R-:W-:Y:S01]  /*8d20*/  SHF.R.S32.HI R3, RZ, 0x18, R66 ;  /* 0x00000018ff037819 */ /* 0x000fe20000011442 */
[-C--:B------:R-:W-:Y:S01]  /*8d30*/  IMAD R7, R39, R40.reuse, R7 ;  /* 0x0000002827077224 */ /* 0x080fe200078e0207 */
[----:B------:R-:W-:Y:S01]  /*8d40*/  MOV R39, R65 ;  /* 0x0000004100277202 */ /* 0x000fe20000000f00 */
[----:B------:R-:W-:Y:S01]  /*8d50*/  IMAD R9, R38, R9, RZ ;  /* 0x0000000926097224 */ /* 0x000fe200078e02ff */
[C---:B------:R-:W-:Y:S01]  /*8d60*/  PRMT R56, R45.reuse, 0x8880, RZ ;  /* 0x000088802d387816 */ /* 0x040fe200000000ff */
[----:B------:R-:W-:Y:S01]  /*8d70*/  IMAD R8, R0, R40, R8 ;  /* 0x0000002800087224 */ /* 0x000fe200078e0208 */
[----:B------:R-:W-:Y:S01]  /*8d80*/  SHF.L.U32 R55, R45, 0x10, RZ ;  /* 0x000000102d377819 */ /* 0x000fe200000006ff */
[----:B------:R-:W-:Y:S01]  /*8d90*/  IMAD R10, R38, R10, RZ ;  /* 0x0000000a260a7224 */ /* 0x000fe200078e02ff */
[----:B------:R-:W-:Y:S01]  /*8da0*/  PRMT R53, R46, 0x8880, RZ ;  /* 0x000088802e357816 */ /* 0x000fe200000000ff */
[----:B------:R-:W-:Y:S01]  /*8db0*/  IMAD R9, R2, R40, R9 ;  /* 0x0000002802097224 */ /* 0x000fe200078e0209 */
[----:B------:R-:W-:Y:S01]  /*8dc0*/  SHF.R.S32.HI R45, RZ, 0x18, R45 ;  /* 0x00000018ff2d7819 */ /* 0x000fe2000001142d */
[----:B------:R-:W-:Y:S01]  /*8dd0*/  IMAD R0, R38, R20, RZ ;  /* 0x0000001426007224 */ /* 0x000fe200078e02ff */
[----:B------:R-:W-:Y:S01]  /*8de0*/  SHF.L.U32 R52, R46, 0x10, RZ ;  /* 0x000000102e347819 */ /* 0x000fe200000006ff */
[C---:B------:R-:W-:Y:S01]  /*8df0*/  IMAD R11, R38.reuse, R11, RZ ;  /* 0x0000000b260b7224 */ /* 0x040fe200078e02ff */
[C---:B------:R-:W-:Y:S01]  /*8e00*/  PRMT R50, R47.reuse, 0x8880, RZ ;  /* 0x000088802f327816 */ /* 0x040fe200000000ff */
[C---:B------:R-:W-:Y:S01]  /*8e10*/  IMAD R2, R38.reuse, R21, RZ ;  /* 0x0000001526027224 */ /* 0x040fe200078e02ff */
[----:B------:R-:W-:Y:S01]  /*8e20*/  SHF.R.S32.HI R46, RZ, 0x18, R46 ;  /* 0x00000018ff2e7819 */ /* 0x000fe2000001142e */
[C---:B------:R-:W-:Y:S01]  /*8e30*/  IMAD R20, R38.reuse, R24, RZ ;  /* 0x0000001826147224 */ /* 0x040fe200078e02ff */
[----:B------:R-:W-:Y:S01]  /*8e40*/  SHF.L.U32 R49, R47, 0x10, RZ ;  /* 0x000000102f317819 */ /* 0x000fe200000006ff */
[C---:B------:R-:W-:Y:S01]  /*8e50*/  IMAD R21, R38.reuse, R25, RZ ;  /* 0x0000001926157224 */ /* 0x040fe200078e02ff */
[----:B------:R-:W-:Y:S01]  /*8e60*/  SHF.R.S32.HI R47, RZ, 0x18, R47 ;  /* 0x00000018ff2f7819 */ /* 0x000fe2000001142f */
[----:B------:R-:W-:Y:S01]  /*8e70*/  IMAD R24, R38, R28, RZ ;  /* 0x0000001c26187224 */ /* 0x000fe200078e02ff */
[----:B------:R-:W-:Y:S01]  /*8e80*/  SHF.L.U32 R57, R44, 0x8, RZ ;  /* 0x000000082c397819 */ /* 0x000fe200000006ff */
[----:B------:R-:W-:Y:S01]  /*8e90*/  IMAD R10, R3, R40, R10 ;  /* 0x00000028030a7224 */ /* 0x000fe200078e020a */
[----:B------:R-:W-:Y:S01]  /*8ea0*/  SHF.R.S32.HI R44, RZ, 0x18, R44 ;  /* 0x00000018ff2c7819 */ /* 0x000fe2000001142c */
[----:B------:R-:W-:Y:S01]  /*8eb0*/  IMAD R12, R38, R12, RZ ;  /* 0x0000000c260c7224 */ /* 0x000fe200078e02ff */
[----:B------:R-:W-:Y:S01]  /*8ec0*/  IADD3 R36, PT, PT, R36, 0x1, RZ ;  /* 0x0000000124247810 */ /* 0x000fe20007ffe0ff */
[C---:B------:R-:W-:Y:S02]  /*8ed0*/  IMAD R25, R38.reuse, R29, RZ ;  /* 0x0000001d26197224 */ /* 0x040fe400078e02ff */
[C---:B------:R-:W-:Y:S01]  /*8ee0*/  IMAD R28, R38.reuse, R32, RZ ;  /* 0x00000020261c7224 */ /* 0x040fe200078e02ff */
[----:B------:R-:W-:Y:S01]  /*8ef0*/  SHF.R.S32.HI R32, RZ, 0x18, R64 ;  /* 0x00000018ff207819 */ /* 0x000fe20000011440 */
[C---:B------:R-:W-:Y:S01]  /*8f00*/  IMAD R29, R38.reuse, R33, RZ ;  /* 0x00000021261d7224 */ /* 0x040fe200078e02ff */
[----:B------:R-:W-:Y:S01]  /*8f10*/  I2IP.S8.S32.SAT R33, R7, R6, RZ ;  /* 0x0000000607217239 */ /* 0x000fe200000014ff */
[----:B------:R-:W-:Y:S01]  /*8f20*/  IMAD R11, R41, R40, R11 ;  /* 0x00000028290b7224 */ /* 0x000fe200078e020b */
[----:B------:R-:W-:Y:S01]  /*8f30*/  SHF.R.S32.HI R6, RZ, 0x18, R63 ;  /* 0x00000018ff067819 */ /* 0x000fe2000001143f */
[C---:B------:R-:W-:Y:S01]  /*8f40*/  IMAD R13, R38.reuse, R13, RZ ;  /* 0x0000000d260d7224 */ /* 0x040fe200078e02ff */
[----:B------:R-:W-:Y:S01]  /*8f50*/  MOV R7, R62 ;  /* 0x0000003e00077202 */ /* 0x000fe20000000f00 */
[C---:B------:R-:W-:Y:S02]  /*8f60*/  IMAD R14, R38.reuse, R14, RZ ;  /* 0x0000000e260e7224 */ /* 0x040fe400078e02ff */
[C---:B------:R-:W-:Y:S02]  /*8f70*/  IMAD R3, R38.reuse, R22, RZ ;  /* 0x0000001626037224 */ /* 0x040fe400078e02ff */
[----:B------:R-:W-:Y:S02]  /*8f80*/  IMAD R12, R39, R40, R12 ;  /* 0x00000028270c7224 */ /* 0x000fe400078e020c */
[C---:B------:R-:W-:Y:S02]  /*8f90*/  IMAD R22, R38.reuse, R26, RZ ;  /* 0x0000001a26167224 */ /* 0x040fe400078e02ff */
[C---:B------:R-:W-:Y:S02]  /*8fa0*/  IMAD R15, R38.reuse, R15, RZ ;  /* 0x0000000f260f7224 */ /* 0x040fe400078e02ff */
[----:B------:R-:W-:Y:S02]  /*8fb0*/  IMAD R26, R38, R30, RZ ;  /* 0x0000001e261a7224 */ /* 0x000fe400078e02ff */
[----:B------:R-:W-:Y:S02]  /*8fc0*/  IMAD R13, R32, R40, R13 ;  /* 0x00000028200d7224 */ /* 0x000fe400078e020d */
[C---:B------:R-:W-:Y:S01]  /*8fd0*/  IMAD R30, R38.reuse, R34, RZ ;  /* 0x00000022261e7224 */ /* 0x040fe200078e02ff */
[----:B------:R-:W-:Y:S01]  /*8fe0*/  I2IP.S8.S32.SAT R34, R11, R10, RZ ;  /* 0x0000000a0b227239 */ /* 0x000fe200000014ff */
[----:B------:R-:W-:Y:S01]  /*8ff0*/  IMAD R16, R38, R16, RZ ;  /* 0x0000001026107224 */ /* 0x000fe200078e02ff */
[----:B------:R-:W-:Y:S01]  /*9000*/  SHF.R.S32.HI R10, RZ, 0x18, R61 ;  /* 0x00000018ff0a7819 */ /* 0x000fe2000001143d */
[----:B------:R-:W-:Y:S01]  /*9010*/  IMAD R14, R6, R40, R14 ;  /* 0x00000028060e7224 */ /* 0x000fe200078e020e */
[----:B------:R-:W-:Y:S01]  /*9020*/  I2IP.S8.S32.SAT R61, R9, R8, R34 ;  /* 0x00000008093d7239 */ /* 0x000fe20000001422 */
[----:B------:R-:W-:Y:S01]  /*9030*/  IMAD R17, R38, R17, RZ ;  /* 0x0000001126117224 */ /* 0x000fe200078e02ff */
[----:B------:R-:W-:Y:S01]  /*9040*/  SHF.R.S32.HI R11, RZ, 0x18, R60 ;  /* 0x00000018ff0b7819 */ /* 0x000fe2000001143c */
[----:B------:R-:W-:Y:S01]  /*9050*/  IMAD R15, R42, R40, R15 ;  /* 0x000000282a0f7224 */ /* 0x000fe200078e020f */
[----:B------:R-:W-:Y:S01]  /*9060*/  I2IP.S8.S32.SAT R60, R5, R4, R33 ;  /* 0x00000004053c7239 */ /* 0x000fe20000001421 */
[C---:B------:R-:W-:Y:S01]  /*9070*/  IMAD R18, R38.reuse, R18, RZ ;  /* 0x0000001226127224 */ /* 0x040fe200078e02ff */
[----:B------:R-:W-:Y:S01]  /*9080*/  SHF.R.S32.HI R5, RZ, 0x18, R58 ;  /* 0x00000018ff057819 */ /* 0x000fe2000001143a */
[----:B------:R-:W-:Y:S01]  /*9090*/  IMAD R16, R7, R40, R16 ;  /* 0x0000002807107224 */ /* 0x000fe200078e0210 */
[----:B------:R-:W-:Y:S01]  /*90a0*/  I2IP.S8.S32.SAT R14, R15, R14, RZ ;  /* 0x0000000e0f0e7239 */ /* 0x000fe200000014ff */
[----:B------:R-:W-:Y:S01]  /*90b0*/  IMAD R19, R38, R19, RZ ;  /* 0x0000001326137224 */ /* 0x000fe200078e02ff */
[----:B------:R-:W-:Y:S01]  /*90c0*/  SHF.R.S32.HI R7, RZ, 0x18, R48 ;  /* 0x00000018ff077819 */ /* 0x000fe20000011430 */
[----:B------:R-:W-:Y:S01]  /*90d0*/  IMAD R17, R10, R40, R17 ;  /* 0x000000280a117224 */ /* 0x000fe200078e0211 */
[----:B------:R-:W-:Y:S01]  /*90e0*/  I2IP.S8.S32.SAT R62, R13, R12, R14 ;  /* 0x0000000c0d3e7239 */ /* 0x000fe2000000140e */
[-C--:B------:R-:W-:Y:S01]  /*90f0*/  IMAD R18, R11, R40.reuse, R18 ;  /* 0x000000280b127224 */ /* 0x080fe200078e0212 */
[----:B------:R-:W-:Y:S01]  /*9100*/  SHF.R.S32.HI R6, RZ, 0x18, R57 ;  /* 0x00000018ff067819 */ /* 0x000fe20000011439 */
[----:B------:R-:W-:Y:S02]  /*9110*/  IMAD.MOV.U32 R4, RZ, RZ, R59 ;  /* 0x000000ffff047224 */ /* 0x000fe400078e003b */
[-C--:B------:R-:W-:Y:S02]  /*9120*/  IMAD R19, R43, R40.reuse, R19 ;  /* 0x000000282b137224 */ /* 0x080fe400078e0213 */
[----:B------:R-:W-:Y:S01]  /*9130*/  IMAD R0, R4, R40, R0 ;  /* 0x0000002804007224 */ /* 0x000fe200078e0200 */
[----:B------:R-:W-:Y:S01]  /*9140*/  MOV R4, R56 ;  /* 0x0000003800047202 */ /* 0x000fe20000000f00 */
[----:B------:R-:W-:Y:S01]  /*9150*/  IMAD R23, R38, R23, RZ ;  /* 0x0000001726177224 */ /* 0x000fe200078e02ff */
[----:B------:R-:W-:Y:S01]  /*9160*/  I2IP.S8.S32.SAT R18, R19, R18, RZ ;  /* 0x0000001213127239 */ /* 0x000fe200000014ff */
[-C--:B------:R-:W-:Y:S01]  /*9170*/  IMAD R2, R5, R40.reuse, R2 ;  /* 0x0000002805027224 */ /* 0x080fe200078e0202 */
[----:B------:R-:W-:Y:S01]  /*9180*/  SHF.R.S32.HI R5, RZ, 0x18, R55 ;  /* 0x00000018ff057819 */ /* 0x000fe20000011437 */
[----:B------:R-:W-:Y:S01]  /*9190*/  IMAD R3, R6, R40, R3 ;  /* 0x0000002806037224 */ /* 0x000fe200078e0203 */
[----:B------:R-:W-:Y:S01]  /*91a0*/  I2IP.S8.S32.SAT R63, R17, R16, R18 ;  /* 0x00000010113f7239 */ /* 0x000fe20000001412 */
[-C--:B------:R-:W-:Y:S01]  /*91b0*/  IMAD R23, R44, R40.reuse, R23 ;  /* 0x000000282c177224 */ /* 0x080fe200078e0217 */
[----:B------:R-:W-:Y:S01]  /*91c0*/  SHF.R.S32.HI R6, RZ, 0x18, R54 ;  /* 0x00000018ff067819 */ /* 0x000fe20000011436 */
[-C--:B------:R-:W-:Y:S01]  /*91d0*/  IMAD R20, R4, R40.reuse, R20 ;  /* 0x0000002804147224 */ /* 0x080fe200078e0214 */
[----:B------:R-:W-:Y:S01]  /*91e0*/  MOV R4, R53 ;  /* 0x0000003500047202 */ /* 0x000fe20000000f00 */
[----:B------:R1:W-:Y:S01]  /*91f0*/  STS.128 [R69+UR44+0x5200], R60 ;  /* 0x0052003c45007988 */ /* 0x0003e20008000c2c */
[----:B------:R-:W-:Y:S01]  /*9200*/  IMAD R27, R38, R27, RZ ;  /* 0x0000001b261b7224 */ /* 0x000fe200078e02ff */
[----:B------:R-:W-:Y:S01]  /*9210*/  I2IP.S8.S32.SAT R3, R23, R3, RZ ;  /* 0x0000000317037239 */ /* 0x000fe200000014ff */
[-C--:B------:R-:W-:Y:S01]  /*9220*/  IMAD R21, R5, R40.reuse, R21 ;  /* 0x0000002805157224 */ /* 0x080fe200078e0215 */
[----:B------:R-:W-:Y:S01]  /*9230*/  SHF.R.S32.HI R5, RZ, 0x18, R52 ;  /* 0x00000018ff057819 */ /* 0x000fe20000011434 */
[-C--:B------:R-:W-:Y:S01]  /*9240*/  IMAD R22, R6, R40.reuse, R22 ;  /* 0x0000002806167224 */ /* 0x080fe200078e0216 */
[----:B------:R-:W-:Y:S01]  /*9250*/  SHF.R.S32.HI R6, RZ, 0x18, R49 ;  /* 0x00000018ff067819 */ /* 0x000fe20000011431 */
[-C--:B------:R-:W-:Y:S02]  /*9260*/  IMAD R27, R45, R40.reuse, R27 ;  /* 0x000000282d1b7224 */ /* 0x080fe400078e021b */
[-C--:B------:R-:W-:Y:S01]  /*9270*/  IMAD R24, R4, R40.reuse, R24 ;  /* 0x0000002804187224 */ /* 0x080fe200078e0218 */
[----:B------:R-:W-:Y:S01]  /*9280*/  SHF.R.S32.HI R4, RZ, 0x18, R51 ;  /* 0x00000018ff047819 */ /* 0x000fe20000011433 */
[----:B------:R-:W-:Y:S01]  /*9290*/  IMAD R25, R5, R40, R25 ;  /* 0x0000002805197224 */ /* 0x000fe200078e0219 */
[----:B------:R-:W-:Y:S01]  /*92a0*/  MOV R5, R50 ;  /* 0x0000003200057202 */ /* 0x000fe20000000f00 */
[----:B------:R-:W-:Y:S02]  /*92b0*/  IMAD R31, R38, R31, RZ ;  /* 0x0000001f261f7224 */ /* 0x000fe400078e02ff */
[----:B------:R-:W-:Y:S01]  /*92c0*/  IMAD R26, R4, R40, R26 ;  /* 0x00000028041a7224 */ /* 0x000fe200078e021a */
[----:B------:R-:W-:Y:S01]  /*92d0*/  I2IP.S8.S32.SAT R4, R2, R0, R3 ;  /* 0x0000000002047239 */ /* 0x000fe20000001403 */
[-C--:B------:R-:W-:Y:S02]  /*92e0*/  IMAD R31, R46, R40.reuse, R31 ;  /* 0x000000282e1f7224 */ /* 0x080fe400078e021f */
[----:B------:R-:W-:Y:S01]  /*92f0*/  IMAD R28, R5, R40, R28 ;  /* 0x00000028051c7224 */ /* 0x000fe200078e021c */
[----:B------:R-:W-:Y:S01]  /*9300*/  I2IP.S8.S32.SAT R5, R27, R22, RZ ;  /* 0x000000161b057239 */ /* 0x000fe200000014ff */
[----:B------:R-:W-:Y:S01]  /*9310*/  IMAD R29, R6, R40, R29 ;  /* 0x00000028061d7224 */ /* 0x000fe200078e021d */
[----:B------:R-:W-:Y:S01]  /*9320*/  I2IP.S8.S32.SAT R6, R31, R26, RZ ;  /* 0x0000001a1f067239 */ /* 0x000fe200000014ff */
[----:B------:R-:W-:Y:S01]  /*9330*/  IMAD R35, R38, R35, RZ ;  /* 0x0000002326237224 */ /* 0x000fe200078e02ff */
[----:B------:R-:W-:Y:S01]  /*9340*/  I2IP.S8.S32.SAT R5, R21, R20, R5 ;  /* 0x0000001415057239 */ /* 0x000fe20000001405 */
[----:B------:R-:W-:Y:S01]  /*9350*/  IMAD R30, R7, R40, R30 ;  /* 0x00000028071e7224 */ /* 0x000fe200078e021e */
[----:B------:R-:W-:Y:S01]  /*9360*/  I2IP.S8.S32.SAT R6, R25, R24, R6 ;  /* 0x0000001819067239 */ /* 0x000fe20000001406 */
[----:B------:R-:W-:Y:S05]  /*9370*/  IMAD R35, R47, R40, R35 ;  /* 0x000000282f237224 */ /* 0x000fea00078e0223 */
[----:B------:R-:W-:Y:S04]  /*9380*/  I2IP.S8.S32.SAT R7, R35, R30, RZ ;  /* 0x0000001e23077239 */ /* 0x000fe800000014ff */
[----:B------:R-:W-:Y:S05]  /*9390*/  I2IP.S8.S32.SAT R7, R29, R28, R7 ;  /* 0x0000001c1d077239 */ /* 0x000fea0000001407 */
        /* <DEDUP_REMOVED lines=18> */
.L_x_129:
[----:B------:R-:W-:Y:S05]  /*94c0*/  BSYNC.RECONVERGENT B0 ;  /* 0x0000000000007941 */ /* 0x000fea0003800200 */
.L_x_128:
[----:B------:R-:W-:Y:S01]  /*94d0*/  R2UR UR5, R76 ;  /* 0x000000004c0572ca */ /* 0x000fe200000e0000 */
[----:B------:R-:W-:Y:S01]  /*94e0*/  BAR.SYNC.DEFER_BLOCKING 0x1, 0x80 ;  /* 0x0042000000007b1d */ /* 0x000fe20000010000 */
[----:B------:R-:W-:Y:S01]  /*94f0*/  R2UR UR4, R77 ;  /* 0x000000004d0472ca */ /* 0x000fe200000e0000 */
[----:B------:R-:W-:Y:S01]  /*9500*/  UISETP.NE.AND UP0, UPT, UR46, URZ, UPT ;  /* 0x000000ff2e00728c */ /* 0x000fe2000bf05270 */
[----:B------:R-:W-:Y:S02]  /*9510*/  ISETP.NE.AND P0, PT, R79, 0x2, PT ;  /* 0x000000024f00780c */ /* 0x000fe40003f05270 */
[----:B------:R-:W-:Y:S02]  /*9520*/  ISETP.NE.AND P1, PT, R36, 0x4, PT ;  /* 0x000000042400780c */ /* 0x000fe40003f25270 */
[----:B------:R-:W-:Y:S02]  /*9530*/  SEL R2, RZ, 0x1, P0 ;  /* 0x00000001ff027807 */ /* 0x000fe40000000000 */
[----:B------:R-:W-:Y:S02]  /*9540*/  SEL R0, RZ, 0x1, P1 ;  /* 0x00000001ff007807 */ /* 0x000fe40000800000 */
[----:B------:R-:W-:Y:S01]  /*9550*/  LOP3.LUT R83, R83, R2, RZ, 0x3c, !PT ;  /* 0x0000000253537212 */ /* 0x000fe200078e3cff */
[----:B------:R-:W-:Y:S01]  /*9560*/  UIADD3 UR20, UPT, UPT, UR37, UR5, URZ ;  /* 0x0000000525147290 */ /* 0x000fe2000fffe0ff */
[----:B------:R-:W-:Y:S01]  /*9570*/  LOP3.LUT R84, R84, R0, RZ, 0x3c, !PT ;  /* 0x0000000054547212 */ /* 0x000fe200078e3cff */
[----:B------:R-:W-:Y:S01]  /*9580*/  UIADD3 UR16, UPT, UPT, UR38, UR4, URZ ;  /* 0x0000000426107290 */ /* 0x000fe2000fffe0ff */
[----:B------:R-:W-:Y:S02]  /*9590*/  SEL R79, R79, RZ, P0 ;  /* 0x000000ff4f4f7207 */ /* 0x000fe40000000000 */
[----:B------:R-:W-:Y:S01]  /*95a0*/  SEL R36, R36, RZ, P1 ;  /* 0x000000ff24247207 */ /* 0x000fe20000800000 */
[----:B------:R-:W-:Y:S01]  /*95b0*/  UMOV UR36, UR59 ;  /* 0x0000003b00247c82 */ /* 0x000fe20008000000 */
[----:B------:R-:W-:Y:S07]  /*95c0*/  BRA.U UP0, `(.L_x_130) ;  /* 0xffffffb900c47547 */ /* 0x000fee000b83ffff */
[----:B------:R-:W-:Y:S05]  /*95d0*/  EXIT ;  /* 0x000000000000794d */ /* 0x000fea0003800000 */
.L_x_24:
[----:B--2---:R2:W3:Y:S02]  /*95e0*/  SYNCS.PHASECHK.TRANS64.TRYWAIT P0, [R0+URZ+0xf0], R2 ;  /* 0x0000f002000075a7 */ /* 0x0044e400080011ff */
[----:B---3--:R-:W-:Y:S05]  /*95f0*/  @!P0 NANOSLEEP.SYNCS 0x989680 ;  /* 0x009896800000895d */ /* 0x008fea0003900000 */
[----:B------:R-:W3:Y:S02]  /*9600*/  @!P0 SYNCS.PHASECHK.TRANS64 P0, [R0+URZ+0xf0], R2 ;  /* 0x0000f002000085a7 */ /* 0x000ee400080010ff */
[----:B---3--:R-:W-:Y:S05]  /*9610*/  @!P0 BRA `(.L_x_24) ;  /* 0xfffffffc00f08947 */ /* 0x008fea000383ffff */
[----:B------:R-:W-:Y:S05]  /*9620*/  BRA `(.L_x_131) ;  /* 0xffffff8000a07947 */ /* 0x000fea000383ffff */
.L_x_27:
[----:B-1----:R-:W-:-:S07]  /*9630*/  MOV R0, UR33 ;  /* 0x0000002100007c02 */ /* 0x002fce0008000f00 */
.L_x_132:
[----:B-1----:R1:W2:Y:S02]  /*9640*/  SYNCS.PHASECHK.TRANS64.TRYWAIT P0, [R0+URZ+0x18], R3 ;  /* 0x00001803000075a7 */ /* 0x0022a400080011ff */
[----:B--2---:R-:W-:Y:S05]  /*9650*/  @!P0 NANOSLEEP.SYNCS 0x989680 ;  /* 0x009896800000895d */ /* 0x004fea0003900000 */
[----:B------:R-:W2:Y:S02]  /*9660*/  @!P0 SYNCS.PHASECHK.TRANS64 P0, [R0+URZ+0x18], R3 ;  /* 0x00001803000085a7 */ /* 0x000ea400080010ff */
[----:B--2---:R-:W-:Y:S05]  /*9670*/  @!P0 BRA `(.L_x_132) ;  /* 0xfffffffc00f08947 */ /* 0x004fea000383ffff */
[----:B------:R-:W-:Y:S05]  /*9680*/  BRA `(.L_x_26) ;  /* 0xffffff8000e87947 */ /* 0x000fea000383ffff */
.L_x_34:
[----:B-1----:R-:W-:-:S07]  /*9690*/  MOV R0, UR17 ;  /* 0x0000001100007c02 */ /* 0x002fce0008000f00 */
.L_x_133:
[----:B-1----:R1:W2:Y:S02]  /*96a0*/  SYNCS.PHASECHK.TRANS64.TRYWAIT P0, [R0+URZ+0x18], R3 ;  /* 0x00001803000075a7 */ /* 0x0022a400080011ff */
[----:B--2---:R-:W-:Y:S05]  /*96b0*/  @!P0 NANOSLEEP.SYNCS 0x989680 ;  /* 0x009896800000895d */ /* 0x004fea0003900000 */
[----:B------:R-:W2:Y:S02]  /*96c0*/  @!P0 SYNCS.PHASECHK.TRANS64 P0, [R0+URZ+0x18], R3 ;  /* 0x00001803000085a7 */ /* 0x000ea400080010ff */
[----:B--2---:R-:W-:Y:S05]  /*96d0*/  @!P0 BRA `(.L_x_133) ;  /* 0xfffffffc00f08947 */ /* 0x004fea000383ffff */
[----:B------:R-:W-:Y:S05]  /*96e0*/  BRA `(.L_x_33) ;  /* 0xffffff8400a47947 */ /* 0x000fea000383ffff */
.L_x_39:
[----:B-1----:R1:W2:Y:S02]  /*96f0*/  SYNCS.PHASECHK.TRANS64.TRYWAIT P0, [R3+URZ+0x80], R0 ;  /* 0x00008000030075a7 */ /* 0x0022a400080011ff */
[----:B--2---:R-:W-:Y:S05]  /*9700*/  @!P0 NANOSLEEP.SYNCS 0x989680 ;  /* 0x009896800000895d */ /* 0x004fea0003900000 */
[----:B------:R-:W2:Y:S02]  /*9710*/  @!P0 SYNCS.PHASECHK.TRANS64 P0, [R3+URZ+0x80], R0 ;  /* 0x00008000030085a7 */ /* 0x000ea400080010ff */
[----:B--2---:R-:W-:Y:S05]  /*9720*/  @!P0 BRA `(.L_x_39) ;  /* 0xfffffffc00f08947 */ /* 0x004fea000383ffff */
[----:B------:R-:W-:Y:S05]  /*9730*/  BRA `(.L_x_134) ;  /* 0xffffff8800487947 */ /* 0x000fea000383ffff */
.L_x_43:
[----:B------:R-:W-:-:S07]  /*9740*/  MOV R0, UR4 ;  /* 0x0000000400007c02 */ /* 0x000fce0008000f00 */
.L_x_135:
[----:B-1----:R1:W2:Y:S02]  /*9750*/  SYNCS.PHASECHK.TRANS64.TRYWAIT P0, [R0+URZ], R2 ;  /* 0x00000002000075a7 */ /* 0x0022a400080011ff */
[----:B--2---:R-:W-:Y:S05]  /*9760*/  @!P0 NANOSLEEP.SYNCS 0x989680 ;  /* 0x009896800000895d */ /* 0x004fea0003900000 */
[----:B------:R-:W2:Y:S02]  /*9770*/  @!P0 SYNCS.PHASECHK.TRANS64 P0, [R0+URZ], R2 ;  /* 0x00000002000085a7 */ /* 0x000ea400080010ff */
[----:B--2---:R-:W-:Y:S05]  /*9780*/  @!P0 BRA `(.L_x_135) ;  /* 0xfffffffc00f08947 */ /* 0x004fea000383ffff */
[----:B------:R-:W-:Y:S05]  /*9790*/  BRA `(.L_x_136) ;  /* 0xffffff8c00f47947 */ /* 0x000fea000383ffff */
.L_x_44:
[----:B------:R-:W-:-:S07]  /*97a0*/  MOV R0, UR5 ;  /* 0x0000000500007c02 */ /* 0x000fce0008000f00 */
.L_x_137:
[----:B-1----:R1:W2:Y:S02]  /*97b0*/  SYNCS.PHASECHK.TRANS64.TRYWAIT P0, [R0+URZ], R2 ;  /* 0x00000002000075a7 */ /* 0x0022a400080011ff */
[----:B--2---:R-:W-:Y:S05]  /*97c0*/  @!P0 NANOSLEEP.SYNCS 0x989680 ;  /* 0x009896800000895d */ /* 0x004fea0003900000 */
[----:B------:R-:W2:Y:S02]  /*97d0*/  @!P0 SYNCS.PHASECHK.TRANS64 P0, [R0+URZ], R2 ;  /* 0x00000002000085a7 */ /* 0x000ea400080010ff */
[----:B--2---:R-:W-:Y:S05]  /*97e0*/  @!P0 BRA `(.L_x_137) ;  /* 0xfffffffc00f08947 */ /* 0x004fea000383ffff */
[----:B------:R-:W-:Y:S05]  /*97f0*/  BRA `(.L_x_138) ;  /* 0xffffff9000007947 */ /* 0x000fea000383ffff */
.L_x_47:
[----:B-1----:R1:W2:Y:S02]  /*9800*/  SYNCS.PHASECHK.TRANS64.TRYWAIT P0, [R2+URZ+0xe0], R4 ;  /* 0x0000e004020075a7 */ /* 0x0022a400080011ff */
[----:B--2---:R-:W-:Y:S05]  /*9810*/  @!P0 NANOSLEEP.SYNCS 0x989680 ;  /* 0x009896800000895d */ /* 0x004fea0003900000 */
[----:B------:R-:W2:Y:S02]  /*9820*/  @!P0 SYNCS.PHASECHK.TRANS64 P0, [R2+URZ+0xe0], R4 ;  /* 0x0000e004020085a7 */ /* 0x000ea400080010ff */
[----:B--2---:R-:W-:Y:S05]  /*9830*/  @!P0 BRA `(.L_x_47) ;  /* 0xfffffffc00f08947 */ /* 0x004fea000383ffff */
[----:B------:R-:W-:Y:S05]  /*9840*/  BRA `(.L_x_139) ;  /* 0xffffff90005c7947 */ /* 0x000fea000383ffff */
.L_x_48:
[----:B------:R-:W-:-:S07]  /*9850*/  MOV R2, UR4 ;  /* 0x0000000400027c02 */ /* 0x000fce0008000f00 */
.L_x_140:
[----:B-1----:R1:W2:Y:S02]  /*9860*/  SYNCS.PHASECHK.TRANS64.TRYWAIT P0, [R2+URZ+0x90], R5 ;  /* 0x00009005020075a7 */ /* 0x0022a400080011ff */
[----:B--2---:R-:W-:Y:S05]  /*9870*/  @!P0 NANOSLEEP.SYNCS 0x989680 ;  /* 0x009896800000895d */ /* 0x004fea0003900000 */
[----:B------:R-:W2:Y:S02]  /*9880*/  @!P0 SYNCS.PHASECHK.TRANS64 P0, [R2+URZ+0x90], R5 ;  /* 0x00009005020085a7 */ /* 0x000ea400080010ff */
[----:B--2---:R-:W-:Y:S05]  /*9890*/  @!P0 BRA `(.L_x_140) ;  /* 0xfffffffc00f08947 */ /* 0x004fea000383ffff */
[----:B------:R-:W-:Y:S05]  /*98a0*/  BRA `(.L_x_141) ;  /* 0xffffff90006c7947 */ /* 0x000fea000383ffff */
.L_x_49:
[----:B-1----:R1:W2:Y:S02]  /*98b0*/  SYNCS.PHASECHK.TRANS64.TRYWAIT P1, [R2+URZ+0x80], R4 ;  /* 0x00008004020075a7 */ /* 0x0022a400080211ff */
[----:B--2---:R-:W-:Y:S05]  /*98c0*/  @!P1 NANOSLEEP.SYNCS 0x989680 ;  /* 0x009896800000995d */ /* 0x004fea0003900000 */
[----:B------:R-:W2:Y:S02]  /*98d0*/  @!P1 SYNCS.PHASECHK.TRANS64 P1, [R2+URZ+0x80], R4 ;  /* 0x00008004020095a7 */ /* 0x000ea400080210ff */
[----:B--2---:R-:W-:Y:S05]  /*98e0*/  @!P1 BRA `(.L_x_49) ;  /* 0xfffffffc00f09947 */ /* 0x004fea000383ffff */
[----:B------:R-:W-:Y:S05]  /*98f0*/  BRA `(.L_x_142) ;  /* 0xffffff90009c7947 */ /* 0x000fea000383ffff */
.L_x_52:
[----:B------:R-:W-:-:S07]  /*9900*/  MOV R0, UR4 ;  /* 0x0000000400007c02 */ /* 0x000fce0008000f00 */
.L_x_143:
[----:B-1----:R1:W2:Y:S02]  /*9910*/  SYNCS.PHASECHK.TRANS64.TRYWAIT P0, [R0+URZ+0x90], R2 ;  /* 0x00009002000075a7 */ /* 0x0022a400080011ff */
[----:B--2---:R-:W-:Y:S05]  /*9920*/  @!P0 NANOSLEEP.SYNCS 0x989680 ;  /* 0x009896800000895d */ /* 0x004fea0003900000 */
[----:B------:R-:W2:Y:S02]  /*9930*/  @!P0 SYNCS.PHASECHK.TRANS64 P0, [R0+URZ+0x90], R2 ;  /* 0x00009002000085a7 */ /* 0x000ea400080010ff */
[----:B--2---:R-:W-:Y:S05]  /*9940*/  @!P0 BRA `(.L_x_143) ;  /* 0xfffffffc00f08947 */ /* 0x004fea000383ffff */
[----:B------:R-:W-:Y:S05]  /*9950*/  BRA `(.L_x_51) ;  /* 0xffffff9000f07947 */ /* 0x000fea000383ffff */
.L_x_59:
[----:B-1----:R1:W2:Y:S02]  /*9960*/  SYNCS.PHASECHK.TRANS64.TRYWAIT P1, [R0+URZ+0x80], R2 ;  /* 0x00008002000075a7 */ /* 0x0022a400080211ff */
[----:B--2---:R-:W-:Y:S05]  /*9970*/  @!P1 NANOSLEEP.SYNCS 0x989680 ;  /* 0x009896800000995d */ /* 0x004fea0003900000 */
[----:B------:R-:W2:Y:S02]  /*9980*/  @!P1 SYNCS.PHASECHK.TRANS64 P1, [R0+URZ+0x80], R2 ;  /* 0x00008002000095a7 */ /* 0x000ea400080210ff */
[----:B--2---:R-:W-:Y:S05]  /*9990*/  @!P1 BRA `(.L_x_59) ;  /* 0xfffffffc00f09947 */ /* 0x004fea000383ffff */
[----:B------:R-:W-:Y:S05]  /*99a0*/  BRA `(.L_x_144) ;  /* 0xffffff9800547947 */ /* 0x000fea000383ffff */
.L_x_60:
[----:B------:R-:W-:-:S07]  /*99b0*/  MOV R2, UR23 ;  /* 0x0000001700027c02 */ /* 0x000fce0008000f00 */
.L_x_145:
[----:B-1----:R1:W2:Y:S02]  /*99c0*/  SYNCS.PHASECHK.TRANS64.TRYWAIT P0, [R2+URZ+0xc0], R0 ;  /* 0x0000c000020075a7 */ /* 0x0022a400080011ff */
[----:B--2---:R-:W-:Y:S05]  /*99d0*/  @!P0 NANOSLEEP.SYNCS 0x989680 ;  /* 0x009896800000895d */ /* 0x004fea0003900000 */
[----:B------:R-:W2:Y:S02]  /*99e0*/  @!P0 SYNCS.PHASECHK.TRANS64 P0, [R2+URZ+0xc0], R0 ;  /* 0x0000c000020085a7 */ /* 0x000ea400080010ff */
[----:B--2---:R-:W-:Y:S05]  /*99f0*/  @!P0 BRA `(.L_x_145) ;  /* 0xfffffffc00f08947 */ /* 0x004fea000383ffff */
[----:B------:R-:W-:Y:S05]  /*9a00*/  BRA `(.L_x_146) ;  /* 0xffffff9800a47947 */ /* 0x000fea000383ffff */
.L_x_63:
[----:B------:R-:W-:Y:S07]  /*9a10*/  MOV R0, UR5 ;  /* 0x0000000500007c02 */ /* 0x000fee0008000f00 */
.L_x_147:
[----:B-1----:R1:W2:Y:S02]  /*9a20*/  SYNCS.PHASECHK.TRANS64.TRYWAIT P0, [R0+URZ], R2 ;  /* 0x00000002000075a7 */ /* 0x0022a400080011ff */
[----:B--2---:R-:W-:Y:S05]  /*9a30*/  @!P0 NANOSLEEP.SYNCS 0x989680 ;  /* 0x009896800000895d */ /* 0x004fea0003900000 */
[----:B------:R-:W2:Y:S02]  /*9a40*/  @!P0 SYNCS.PHASECHK.TRANS64 P0, [R0+URZ], R2 ;  /* 0x00000002000085a7 */ /* 0x000ea400080010ff */
[----:B--2---:R-:W-:Y:S05]  /*9a50*/  @!P0 BRA `(.L_x_147) ;  /* 0xfffffffc00f08947 */ /* 0x004fea000383ffff */
[----:B------:R-:W-:Y:S05]  /*9a60*/  BRA `(.L_x_62) ;  /* 0xffffff9800c07947 */ /* 0x000fea000383ffff */
.L_x_66:
[----:B------:R-:W-:-:S07]  /*9a70*/  MOV R0, UR4 ;  /* 0x0000000400007c02 */ /* 0x000fce0008000f00 */
.L_x_148:
[----:B--2---:R2:W4:Y:S02]  /*9a80*/  SYNCS.PHASECHK.TRANS64.TRYWAIT P0, [R0+URZ], R2 ;  /* 0x00000002000075a7 */ /* 0x00452400080011ff */
[----:B----4-:R-:W-:Y:S05]  /*9a90*/  @!P0 NANOSLEEP.SYNCS 0x989680 ;  /* 0x009896800000895d */ /* 0x010fea0003900000 */
[----:B------:R-:W4:Y:S02]  /*9aa0*/  @!P0 SYNCS.PHASECHK.TRANS64 P0, [R0+URZ], R2 ;  /* 0x00000002000085a7 */ /* 0x000f2400080010ff */
[----:B----4-:R-:W-:Y:S05]  /*9ab0*/  @!P0 BRA `(.L_x_148) ;  /* 0xfffffffc00f08947 */ /* 0x010fea000383ffff */
[----:B------:R-:W-:Y:S05]  /*9ac0*/  BRA `(.L_x_149) ;  /* 0xffffff9c00747947 */ /* 0x000fea000383ffff */
.L_x_67:
[----:B------:R-:W-:-:S07]  /*9ad0*/  MOV R0, UR5 ;  /* 0x0000000500007c02 */ /* 0x000fce0008000f00 */
.L_x_150:
[----:B-1----:R1:W2:Y:S02]  /*9ae0*/  SYNCS.PHASECHK.TRANS64.TRYWAIT P0, [R0+URZ], R3 ;  /* 0x00000003000075a7 */ /* 0x0022a400080011ff */
[----:B--2---:R-:W-:Y:S05]  /*9af0*/  @!P0 NANOSLEEP.SYNCS 0x989680 ;  /* 0x009896800000895d */ /* 0x004fea0003900000 */
[----:B------:R-:W2:Y:S02]  /*9b00*/  @!P0 SYNCS.PHASECHK.TRANS64 P0, [R0+URZ], R3 ;  /* 0x00000003000085a7 */ /* 0x000ea400080010ff */
[----:B--2---:R-:W-:Y:S05]  /*9b10*/  @!P0 BRA `(.L_x_150) ;  /* 0xfffffffc00f08947 */ /* 0x004fea000383ffff */
[----:B------:R-:W-:Y:S05]  /*9b20*/  BRA `(.L_x_151) ;  /* 0xffffff9c00807947 */ /* 0x000fea000383ffff */
.L_x_68:
[----:B------:R-:W-:-:S07]  /*9b30*/  MOV R0, UR5 ;  /* 0x0000000500007c02 */ /* 0x000fce0008000f00 */
.L_x_152:
[----:B-1----:R1:W2:Y:S02]  /*9b40*/  SYNCS.PHASECHK.TRANS64.TRYWAIT P0, [R0+URZ], R3 ;  /* 0x00000003000075a7 */ /* 0x0022a400080011ff */
[----:B--2---:R-:W-:Y:S05]  /*9b50*/  @!P0 NANOSLEEP.SYNCS 0x989680 ;  /* 0x009896800000895d */ /* 0x004fea0003900000 */
[----:B------:R-:W2:Y:S02]  /*9b60*/  @!P0 SYNCS.PHASECHK.TRANS64 P0, [R0+URZ], R3 ;  /* 0x00000003000085a7 */ /* 0x000ea400080010ff */
[----:B--2---:R-:W-:Y:S05]  /*9b70*/  @!P0 BRA `(.L_x_152) ;  /* 0xfffffffc00f08947 */ /* 0x004fea000383ffff */
[----:B------:R-:W-:Y:S05]  /*9b80*/  BRA `(.L_x_153) ;  /* 0xffffff9c008c7947 */ /* 0x000fea000383ffff */
.L_x_69:
[----:B-1----:R-:W-:-:S07]  /*9b90*/  MOV R0, UR4 ;  /* 0x0000000400007c02 */ /* 0x002fce0008000f00 */
.L_x_154:
[----:B-1----:R1:W2:Y:S02]  /*9ba0*/  SYNCS.PHASECHK.TRANS64.TRYWAIT P0, [R0+URZ], R2 ;  /* 0x00000002000075a7 */ /* 0x0022a400080011ff */
[----:B--2---:R-:W-:Y:S05]  /*9bb0*/  @!P0 NANOSLEEP.SYNCS 0x989680 ;  /* 0x009896800000895d */ /* 0x004fea0003900000 */
[----:B------:R-:W2:Y:S02]  /*9bc0*/  @!P0 SYNCS.PHASECHK.TRANS64 P0, [R0+URZ], R2 ;  /* 0x00000002000085a7 */ /* 0x000ea400080010ff */
[----:B--2---:R-:W-:Y:S05]  /*9bd0*/  @!P0 BRA `(.L_x_154) ;  /* 0xfffffffc00f08947 */ /* 0x004fea000383ffff */
[----:B------:R-:W-:Y:S05]  /*9be0*/  BRA `(.L_x_155) ;  /* 0xffffff9c00987947 */ /* 0x000fea000383ffff */
.L_x_74:
[----:B--2---:R2:W3:Y:S02]  /*9bf0*/  SYNCS.PHASECHK.TRANS64.TRYWAIT P0, [R12+URZ+0x80], R0 ;  /* 0x000080000c0075a7 */ /* 0x0044e400080011ff */
[----:B---3--:R-:W-:Y:S05]  /*9c00*/  @!P0 NANOSLEEP.SYNCS 0x989680 ;  /* 0x009896800000895d */ /* 0x008fea0003900000 */
[----:B------:R-:W3:Y:S02]  /*9c10*/  @!P0 SYNCS.PHASECHK.TRANS64 P0, [R12+URZ+0x80], R0 ;  /* 0x000080000c0085a7 */ /* 0x000ee400080010ff */
[----:B---3--:R-:W-:Y:S05]  /*9c20*/  @!P0 BRA `(.L_x_74) ;  /* 0xfffffffc00f08947 */ /* 0x008fea000383ffff */
[----:B------:R-:W-:Y:S05]  /*9c30*/  BRA `(.L_x_156) ;  /* 0xffffffa000b87947 */ /* 0x000fea000383ffff */
.L_x_77:
[----:B-1----:R-:W-:Y:S07]  /*9c40*/  MOV R0, UR21 ;  /* 0x0000001500007c02 */ /* 0x002fee0008000f00 */
.L_x_157:
[----:B-1----:R1:W2:Y:S02]  /*9c50*/  SYNCS.PHASECHK.TRANS64.TRYWAIT P2, [R0+URZ+0x78], R6 ;  /* 0x00007806000075a7 */ /* 0x0022a400080411ff */
[----:B--2---:R-:W-:Y:S05]  /*9c60*/  @!P2 NANOSLEEP.SYNCS 0x989680 ;  /* 0x009896800000a95d */ /* 0x004fea0003900000 */
[----:B------:R-:W2:Y:S02]  /*9c70*/  @!P2 SYNCS.PHASECHK.TRANS64 P2, [R0+URZ+0x78], R6 ;  /* 0x000078060000a5a7 */ /* 0x000ea400080410ff */
[----:B--2---:R-:W-:Y:S05]  /*9c80*/  @!P2 BRA `(.L_x_157) ;  /* 0xfffffffc00f0a947 */ /* 0x004fea000383ffff */
[----:B------:R-:W-:Y:S05]  /*9c90*/  BRA `(.L_x_76) ;  /* 0xffffffa800207947 */ /* 0x000fea000383ffff */
.L_x_80:
[----:B------:R-:W-:Y:S07]  /*9ca0*/  MOV R0, UR21 ;  /* 0x0000001500007c02 */ /* 0x000fee0008000f00 */
.L_x_158:
[----:B-1----:R1:W2:Y:S02]  /*9cb0*/  SYNCS.PHASECHK.TRANS64.TRYWAIT P0, [R0+URZ+0x50], R9 ;  /* 0x00005009000075a7 */ /* 0x0022a400080011ff */
[----:B--2---:R-:W-:Y:S05]  /*9cc0*/  @!P0 NANOSLEEP.SYNCS 0x989680 ;  /* 0x009896800000895d */ /* 0x004fea0003900000 */
[----:B------:R-:W2:Y:S02]  /*9cd0*/  @!P0 SYNCS.PHASECHK.TRANS64 P0, [R0+URZ+0x50], R9 ;  /* 0x00005009000085a7 */ /* 0x000ea400080010ff */
[----:B--2---:R-:W-:Y:S05]  /*9ce0*/  @!P0 BRA `(.L_x_158) ;  /* 0xfffffffc00f08947 */ /* 0x004fea000383ffff */
[----:B------:R-:W-:Y:S05]  /*9cf0*/  BRA `(.L_x_159) ;  /* 0xffffffa8007c7947 */ /* 0x000fea000383ffff */
.L_x_81:
[----:B------:R-:W-:Y:S07]  /*9d00*/  MOV R0, UR21 ;  /* 0x0000001500007c02 */ /* 0x000fee0008000f00 */
.L_x_160:
[----:B-1----:R1:W2:Y:S02]  /*9d10*/  SYNCS.PHASECHK.TRANS64.TRYWAIT P0, [R0+URZ+0x58], R9 ;  /* 0x00005809000075a7 */ /* 0x0022a400080011ff */
[----:B--2---:R-:W-:Y:S05]  /*9d20*/  @!P0 NANOSLEEP.SYNCS 0x989680 ;  /* 0x009896800000895d */ /* 0x004fea0003900000 */
[----:B------:R-:W2:Y:S02]  /*9d30*/  @!P0 SYNCS.PHASECHK.TRANS64 P0, [R0+URZ+0x58], R9 ;  /* 0x00005809000085a7 */ /* 0x000ea400080010ff */
[----:B--2---:R-:W-:Y:S05]  /*9d40*/  @!P0 BRA `(.L_x_160) ;  /* 0xfffffffc00f08947 */ /* 0x004fea000383ffff */
[----:B------:R-:W-:Y:S05]  /*9d50*/  BRA `(.L_x_161) ;  /* 0xffffffa800b87947 */ /* 0x000fea000383ffff */
.L_x_82:
[----:B------:R-:W-:Y:S07]  /*9d60*/  MOV R0, UR21 ;  /* 0x0000001500007c02 */ /* 0x000fee0008000f00 */
.L_x_162:
[----:B-1----:R1:W2:Y:S02]  /*9d70*/  SYNCS.PHASECHK.TRANS64.TRYWAIT P0, [R0+URZ+0x60], R9 ;  /* 0x00006009000075a7 */ /* 0x0022a400080011ff */
[----:B--2---:R-:W-:Y:S05]  /*9d80*/  @!P0 NANOSLEEP.SYNCS 0x989680 ;  /* 0x009896800000895d */ /* 0x004fea0003900000 */
[----:B------:R-:W2:Y:S02]  /*9d90*/  @!P0 SYNCS.PHASECHK.TRANS64 P0, [R0+URZ+0x60], R9 ;  /* 0x00006009000085a7 */ /* 0x000ea400080010ff */
[----:B--2---:R-:W-:Y:S05]  /*9da0*/  @!P0 BRA `(.L_x_162) ;  /* 0xfffffffc00f08947 */ /* 0x004fea000383ffff */
[----:B------:R-:W-:Y:S05]  /*9db0*/  BRA `(.L_x_163) ;  /* 0xffffffac00007947 */ /* 0x000fea000383ffff */
.L_x_83:
[----:B------:R-:W-:Y:S07]  /*9dc0*/  MOV R0, UR21 ;  /* 0x0000001500007c02 */ /* 0x000fee0008000f00 */
.L_x_164:
[----:B-1----:R1:W2:Y:S02]  /*9dd0*/  SYNCS.PHASECHK.TRANS64.TRYWAIT P0, [R0+URZ+0x68], R9 ;  /* 0x00006809000075a7 */ /* 0x0022a400080011ff */
[----:B--2---:R-:W-:Y:S05]  /*9de0*/  @!P0 NANOSLEEP.SYNCS 0x989680 ;  /* 0x009896800000895d */ /* 0x004fea0003900000 */
[----:B------:R-:W2:Y:S02]  /*9df0*/  @!P0 SYNCS.PHASECHK.TRANS64 P0, [R0+URZ+0x68], R9 ;  /* 0x00006809000085a7 */ /* 0x000ea400080010ff */
[----:B--2---:R-:W-:Y:S05]  /*9e00*/  @!P0 BRA `(.L_x_164) ;  /* 0xfffffffc00f08947 */ /* 0x004fea000383ffff */
[----:B------:R-:W-:Y:S05]  /*9e10*/  BRA `(.L_x_165) ;  /* 0xffffffac00447947 */ /* 0x000fea000383ffff */
.L_x_85:
[----:B------:R-:W-:-:S07]  /*9e20*/  MOV R0, UR21 ;  /* 0x0000001500007c02 */ /* 0x000fce0008000f00 */
.L_x_166:
[----:B-1----:R1:W3:Y:S02]  /*9e30*/  SYNCS.PHASECHK.TRANS64.TRYWAIT P0, [R0+URZ+0x50], R2 ;  /* 0x00005002000075a7 */ /* 0x0022e400080011ff */
[----:B---3--:R-:W-:Y:S05]  /*9e40*/  @!P0 NANOSLEEP.SYNCS 0x989680 ;  /* 0x009896800000895d */ /* 0x008fea0003900000 */
[----:B------:R-:W3:Y:S02]  /*9e50*/  @!P0 SYNCS.PHASECHK.TRANS64 P0, [R0+URZ+0x50], R2 ;  /* 0x00005002000085a7 */ /* 0x000ee400080010ff */
[----:B---3--:R-:W-:Y:S05]  /*9e60*/  @!P0 BRA `(.L_x_166) ;  /* 0xfffffffc00f08947 */ /* 0x008fea000383ffff */
[----:B------:R-:W-:Y:S05]  /*9e70*/  BRA `(.L_x_167) ;  /* 0xffffffac00bc7947 */ /* 0x000fea000383ffff */
.L_x_86:
[----:B-1----:R-:W-:-:S07]  /*9e80*/  MOV R0, UR21 ;  /* 0x0000001500007c02 */ /* 0x002fce0008000f00 */
.L_x_168:
[----:B-1----:R1:W3:Y:S02]  /*9e90*/  SYNCS.PHASECHK.TRANS64.TRYWAIT P0, [R0+URZ+0x58], R2 ;  /* 0x00005802000075a7 */ /* 0x0022e400080011ff */
[----:B---3--:R-:W-:Y:S05]  /*9ea0*/  @!P0 NANOSLEEP.SYNCS 0x989680 ;  /* 0x009896800000895d */ /* 0x008fea0003900000 */
[----:B------:R-:W3:Y:S02]  /*9eb0*/  @!P0 SYNCS.PHASECHK.TRANS64 P0, [R0+URZ+0x58], R2 ;  /* 0x00005802000085a7 */ /* 0x000ee400080010ff */
[----:B---3--:R-:W-:Y:S05]  /*9ec0*/  @!P0 BRA `(.L_x_168) ;  /* 0xfffffffc00f08947 */ /* 0x008fea000383ffff */
[----:B------:R-:W-:Y:S05]  /*9ed0*/  BRA `(.L_x_169) ;  /* 0xffffffac00ac7947 */ /* 0x000fea000383ffff */
.L_x_87:
[----:B-1----:R-:W-:-:S07]  /*9ee0*/  MOV R0, UR21 ;  /* 0x0000001500007c02 */ /* 0x002fce0008000f00 */
.L_x_170:
[----:B-1----:R1:W3:Y:S02]  /*9ef0*/  SYNCS.PHASECHK.TRANS64.TRYWAIT P0, [R0+URZ+0x60], R2 ;  /* 0x00006002000075a7 */ /* 0x0022e400080011ff */
[----:B---3--:R-:W-:Y:S05]  /*9f00*/  @!P0 NANOSLEEP.SYNCS 0x989680 ;  /* 0x009896800000895d */ /* 0x008fea0003900000 */
[----:B------:R-:W3:Y:S02]  /*9f10*/  @!P0 SYNCS.PHASECHK.TRANS64 P0, [R0+URZ+0x60], R2 ;  /* 0x00006002000085a7 */ /* 0x000ee400080010ff */
[----:B---3--:R-:W-:Y:S05]  /*9f20*/  @!P0 BRA `(.L_x_170) ;  /* 0xfffffffc00f08947 */ /* 0x008fea000383ffff */
[----:B------:R-:W-:Y:S05]  /*9f30*/  BRA `(.L_x_171) ;  /* 0xffffffac009c7947 */ /* 0x000fea000383ffff */
.L_x_89:
[----:B-1----:R1:W2:Y:S02]  /*9f40*/  SYNCS.PHASECHK.TRANS64.TRYWAIT P0, [R3+URZ+0x80], R0 ;  /* 0x00008000030075a7 */ /* 0x0022a400080011ff */
[----:B--2---:R-:W-:Y:S05]  /*9f50*/  @!P0 NANOSLEEP.SYNCS 0x989680 ;  /* 0x009896800000895d */ /* 0x004fea0003900000 */
[----:B------:R-:W2:Y:S02]  /*9f60*/  @!P0 SYNCS.PHASECHK.TRANS64 P0, [R3+URZ+0x80], R0 ;  /* 0x00008000030085a7 */ /* 0x000ea400080010ff */
[----:B--2---:R-:W-:Y:S05]  /*9f70*/  @!P0 BRA `(.L_x_89) ;  /* 0xfffffffc00f08947 */ /* 0x004fea000383ffff */
[----:B------:R-:W-:Y:S05]  /*9f80*/  BRA `(.L_x_172) ;  /* 0xffffffb000687947 */ /* 0x000fea000383ffff */
.L_x_100:
[----:B-1----:R1:W2:Y:S02]  /*9f90*/  SYNCS.PHASECHK.TRANS64.TRYWAIT P1, [R2+URZ+0x30], R0 ;  /* 0x00003000020075a7 */ /* 0x0022a400080211ff */
[----:B--2---:R-:W-:Y:S05]  /*9fa0*/  @!P1 NANOSLEEP.SYNCS 0x989680 ;  /* 0x009896800000995d */ /* 0x004fea0003900000 */
[----:B------:R-:W2:Y:S02]  /*9fb0*/  @!P1 SYNCS.PHASECHK.TRANS64 P1, [R2+URZ+0x30], R0 ;  /* 0x00003000020095a7 */ /* 0x000ea400080210ff */
[----:B--2---:R-:W-:Y:S05]  /*9fc0*/  @!P1 BRA `(.L_x_100) ;  /* 0xfffffffc00f09947 */ /* 0x004fea000383ffff */
[----:B------:R-:W-:Y:S05]  /*9fd0*/  BRA `(.L_x_99) ;  /* 0xffffffbc00dc7947 */ /* 0x000fea000383ffff */
.L_x_102:
[----:B-1----:R1:W2:Y:S02]  /*9fe0*/  SYNCS.PHASECHK.TRANS64.TRYWAIT P0, [R52+URZ+0xa0], R3 ;  /* 0x0000a003340075a7 */ /* 0x0022a400080011ff */
[----:B--2---:R-:W-:Y:S05]  /*9ff0*/  @!P0 NANOSLEEP.SYNCS 0x989680 ;  /* 0x009896800000895d */ /* 0x004fea0003900000 */
[----:B------:R-:W2:Y:S02]  /*a000*/  @!P0 SYNCS.PHASECHK.TRANS64 P0, [R52+URZ+0xa0], R3 ;  /* 0x0000a003340085a7 */ /* 0x000ea400080010ff */
[----:B--2---:R-:W-:Y:S05]  /*a010*/  @!P0 BRA `(.L_x_102) ;  /* 0xfffffffc00f08947 */ /* 0x004fea000383ffff */
[----:B------:R-:W-:Y:S05]  /*a020*/  BRA `(.L_x_101) ;  /* 0xffffffc000307947 */ /* 0x000fea000383ffff */
.L_x_110:
[----:B--2---:R2:W3:Y:S02]  /*a030*/  SYNCS.PHASECHK.TRANS64.TRYWAIT P0, [R0+URZ+0x30], R2 ;  /* 0x00003002000075a7 */ /* 0x0044e400080011ff */
[----:B---3--:R-:W-:Y:S05]  /*a040*/  @!P0 NANOSLEEP.SYNCS 0x989680 ;  /* 0x009896800000895d */ /* 0x008fea0003900000 */
[----:B------:R-:W3:Y:S02]  /*a050*/  @!P0 SYNCS.PHASECHK.TRANS64 P0, [R0+URZ+0x30], R2 ;  /* 0x00003002000085a7 */ /* 0x000ee400080010ff */
[----:B---3--:R-:W-:Y:S05]  /*a060*/  @!P0 BRA `(.L_x_110) ;  /* 0xfffffffc00f08947 */ /* 0x008fea000383ffff */
[----:B------:R-:W-:Y:S05]  /*a070*/  BRA `(.L_x_109) ;  /* 0xffffffcc00247947 */ /* 0x000fea000383ffff */
.L_x_118:
[----:B--2---:R2:W3:Y:S02]  /*a080*/  SYNCS.PHASECHK.TRANS64.TRYWAIT P0, [R0+URZ+0x30], R4 ;  /* 0x00003004000075a7 */ /* 0x0044e400080011ff */
[----:B---3--:R-:W-:Y:S05]  /*a090*/  @!P0 NANOSLEEP.SYNCS 0x989680 ;  /* 0x009896800000895d */ /* 0x008fea0003900000 */
[----:B------:R-:W3:Y:S02]  /*a0a0*/  @!P0 SYNCS.PHASECHK.TRANS64 P0, [R0+URZ+0x30], R4 ;  /* 0x00003004000085a7 */ /* 0x000ee400080010ff */
[----:B---3--:R-:W-:Y:S05]  /*a0b0*/  @!P0 BRA `(.L_x_118) ;  /* 0xfffffffc00f08947 */ /* 0x008fea000383ffff */
[----:B------:R-:W-:Y:S05]  /*a0c0*/  BRA `(.L_x_117) ;  /* 0xffffffd800607947 */ /* 0x000fea000383ffff */
.L_x_126:
[----:B--2---:R2:W3:Y:S02]  /*a0d0*/  SYNCS.PHASECHK.TRANS64.TRYWAIT P0, [R0+URZ+0x30], R2 ;  /* 0x00003002000075a7 */ /* 0x0044e400080011ff */
[----:B---3--:R-:W-:Y:S05]  /*a0e0*/  @!P0 NANOSLEEP.SYNCS 0x989680 ;  /* 0x009896800000895d */ /* 0x008fea0003900000 */
[----:B------:R-:W3:Y:S02]  /*a0f0*/  @!P0 SYNCS.PHASECHK.TRANS64 P0, [R0+URZ+0x30], R2 ;  /* 0x00003002000085a7 */ /* 0x000ee400080010ff */
[----:B---3--:R-:W-:Y:S05]  /*a100*/  @!P0 BRA `(.L_x_126) ;  /* 0xfffffffc00f08947 */ /* 0x008fea000383ffff */
[----:B------:R-:W-:Y:S05]  /*a110*/  BRA `(.L_x_125) ;  /* 0xffffffe400ac7947 */ /* 0x000fea000383ffff */
        .weak           $__internal_0_$__cuda_sm10x_tcgen05_guardrail_trap_col_being_dealloced_not_returned_by_alloc
        .type           $__internal_0_$__cuda_sm10x_tcgen05_guardrail_trap_col_being_dealloced_not_returned_by_alloc,@function
        .size           $__internal_0_$__cuda_sm10x_tcgen05_guardrail_trap_col_being_dealloced_not_returned_by_alloc,($__internal_1_$__cuda_sm10x_tcgen05_guardrail_trap_phase_invalid_during_alloc - $__internal_0_$__cuda_sm10x_tcgen05_guardrail_trap_col_being_dealloced_not_returned_by_alloc)
$__internal_0_$__cuda_sm10x_tcgen05_guardrail_trap_col_being_dealloced_not_returned_by_alloc:
[----:B------:R-:W-:Y:S05]  /*a120*/  BPT.TRAP 0x1 ;  /* 0x000000040000795c */ /* 0x000fea0000300000 */
[----:B------:R-:W-:-:S04]  /*a130*/  HFMA2 R3, -RZ, RZ, 0, 0 ;  /* 0x00000000ff037431 */ /* 0x000fc800000001ff */
[----:B------:R-:W-:Y:S05]  /*a140*/  RET.REL.NODEC R2 `(_ZN7cutlass13device_kernelINS_4gemm6kernel13GemmUniversalIN4cute5tupleIJiiiiEEENS1_10collective13CollectiveMmaINS1_35MainloopSm100TmaUmmaWarpSpecializedILi3ELi2ELi4ENS5_IJNS4_1CILi1EEENSA_ILi2EEESB_EEEEENS5_IJNSA_ILi64EEENSA_ILi256EEESF_EEEaNS5_IJlSB_lEEEaSI_NS4_8TiledMMAINS4_8MMA_AtomIJNS4_15SM100_MMA_S8_SSIaaiLi64ELi256ELNS4_4UMMA5MajorE0ELSN_0ELNSM_8SaturateE0EEEEEENS4_6LayoutINS5_IJSB_SB_SB_EEENS5_IJNSA_ILi0EEEST_ST_EEEEENS5_IJNS4_10UnderscoreESW_SW_EEEEENS4_23SM90_TMA_LOAD_MULTICASTENS4_14ComposedLayoutINS4_7SwizzleILi2ELi4ELi3EEENS4_18smem_ptr_flag_bitsILi8EEENSR_INS5_IJNSA_ILi8EEESF_EEENS5_IJSF_SB_EEEEEEEvNS4_8identityENS4_13SM90_TMA_LOADES19_vS1A_EENS_8epilogue10collective18CollectiveEpilogueINS1D_23Sm100TmaWarpSpecializedILi4ELi2ELi32ELb0ELb0EEEJSH_NS5_IJNSR_ISF_SB_EES1I_EEEaSI_aSI_NS1D_6fusion15FusionCallbacksIS1H_NS1K_17LinearCombinationIaiaiLNS_15FloatRoundStyleE2EEESH_S1J_JEEENS4_5SM1004TMEM4LOAD26SM100_TMEM_LOAD_16dp32b32xES1B_S19_NS4_39AutoVectorizingCopyWithAssumedAlignmentILi128EEENS4_14SM90_TMA_STOREES19_S1V_S1V_EEEvvEEEEvNT_6ParamsE) ;  /* 0xffffff5c02ac7950 */ /* 0x000fea0003c3ffff */
        .weak           $__internal_1_$__cuda_sm10x_tcgen05_guardrail_trap_phase_invalid_during_alloc
        .type           $__internal_1_$__cuda_sm10x_tcgen05_guardrail_trap_phase_invalid_during_alloc,@function
        .size           $__internal_1_$__cuda_sm10x_tcgen05_guardrail_trap_phase_invalid_during_alloc,($__internal_2_$__cuda_sm10x_tcgen05_guardrail_trap_unallocated_columns_being_dealloced - $__internal_1_$__cuda_sm10x_tcgen05_guardrail_trap_phase_invalid_during_alloc)
$__internal_1_$__cuda_sm10x_tcgen05_guardrail_trap_phase_invalid_during_alloc:
[----:B------:R-:W-:Y:S05]  /*a150*/  BPT.TRAP 0x1 ;  /* 0x000000040000795c */ /* 0x000fea0000300000 */
[----:B------:R-:W-:-:S04]  /*a160*/  MOV R5, 0x0 ;  /* 0x0000000000057802 */ /* 0x000fc80000000f00 */
[----:B------:R-:W-:Y:S05]  /*a170*/  RET.REL.NODEC R4 `(_ZN7cutlass13device_kernelINS_4gemm6kernel13GemmUniversalIN4cute5tupleIJiiiiEEENS1_10collective13CollectiveMmaINS1_35MainloopSm100TmaUmmaWarpSpecializedILi3ELi2ELi4ENS5_IJNS4_1CILi1EEENSA_ILi2EEESB_EEEEENS5_IJNSA_ILi64EEENSA_ILi256EEESF_EEEaNS5_IJlSB_lEEEaSI_NS4_8TiledMMAINS4_8MMA_AtomIJNS4_15SM100_MMA_S8_SSIaaiLi64ELi256ELNS4_4UMMA5MajorE0ELSN_0ELNSM_8SaturateE0EEEEEENS4_6LayoutINS5_IJSB_SB_SB_EEENS5_IJNSA_ILi0EEEST_ST_EEEEENS5_IJNS4_10UnderscoreESW_SW_EEEEENS4_23SM90_TMA_LOAD_MULTICASTENS4_14ComposedLayoutINS4_7SwizzleILi2ELi4ELi3EEENS4_18smem_ptr_flag_bitsILi8EEENSR_INS5_IJNSA_ILi8EEESF_EEENS5_IJSF_SB_EEEEEEEvNS4_8identityENS4_13SM90_TMA_LOADES19_vS1A_EENS_8epilogue10collective18CollectiveEpilogueINS1D_23Sm100TmaWarpSpecializedILi4ELi2ELi32ELb0ELb0EEEJSH_NS5_IJNSR_ISF_SB_EES1I_EEEaSI_aSI_NS1D_6fusion15FusionCallbacksIS1H_NS1K_17LinearCombinationIaiaiLNS_15FloatRoundStyleE2EEESH_S1J_JEEENS4_5SM1004TMEM4LOAD26SM100_TMEM_LOAD_16dp32b32xES1B_S19_NS4_39AutoVectorizingCopyWithAssumedAlignmentILi128EEENS4_14SM90_TMA_STOREES19_S1V_S1V_EEEvvEEEEvNT_6ParamsE) ;  /* 0xffffff5c04a07950 */ /* 0x000fea0003c3ffff */
        .weak           $__internal_2_$__cuda_sm10x_tcgen05_guardrail_trap_unallocated_columns_being_dealloced
        .type           $__internal_2_$__cuda_sm10x_tcgen05_guardrail_trap_unallocated_columns_being_dealloced,@function
        .size           $__internal_2_$__cuda_sm10x_tcgen05_guardrail_trap_unallocated_columns_being_dealloced,(.L_x_174 - $__internal_2_$__cuda_sm10x_tcgen05_guardrail_trap_unallocated_columns_being_dealloced)
$__internal_2_$__cuda_sm10x_tcgen05_guardrail_trap_unallocated_columns_being_dealloced:
[----:B------:R-:W-:Y:S05]  /*a180*/  BPT.TRAP 0x1 ;  /* 0x000000040000795c */ /* 0x000fea0000300000 */
[----:B------:R-:W-:-:S04]  /*a190*/  HFMA2 R3, -RZ, RZ, 0, 0 ;  /* 0x00000000ff037431 */ /* 0x000fc800000001ff */
[----:B------:R-:W-:Y:S05]  /*a1a0*/  RET.REL.NODEC R2 `(_ZN7cutlass13device_kernelINS_4gemm6kernel13GemmUniversalIN4cute5tupleIJiiiiEEENS1_10collective13CollectiveMmaINS1_35MainloopSm100TmaUmmaWarpSpecializedILi3ELi2ELi4ENS5_IJNS4_1CILi1EEENSA_ILi2EEESB_EEEEENS5_IJNSA_ILi64EEENSA_ILi256EEESF_EEEaNS5_IJlSB_lEEEaSI_NS4_8TiledMMAINS4_8MMA_AtomIJNS4_15SM100_MMA_S8_SSIaaiLi64ELi256ELNS4_4UMMA5MajorE0ELSN_0ELNSM_8SaturateE0EEEEEENS4_6LayoutINS5_IJSB_SB_SB_EEENS5_IJNSA_ILi0EEEST_ST_EEEEENS5_IJNS4_10UnderscoreESW_SW_EEEEENS4_23SM90_TMA_LOAD_MULTICASTENS4_14ComposedLayoutINS4_7SwizzleILi2ELi4ELi3EEENS4_18smem_ptr_flag_bitsILi8EEENSR_INS5_IJNSA_ILi8EEESF_EEENS5_IJSF_SB_EEEEEEEvNS4_8identityENS4_13SM90_TMA_LOADES19_vS1A_EENS_8epilogue10collective18CollectiveEpilogueINS1D_23Sm100TmaWarpSpecializedILi4ELi2ELi32ELb0ELb0EEEJSH_NS5_IJNSR_ISF_SB_EES1I_EEEaSI_aSI_NS1D_6fusion15FusionCallbacksIS1H_NS1K_17LinearCombinationIaiaiLNS_15FloatRoundStyleE2EEESH_S1J_JEEENS4_5SM1004TMEM4LOAD26SM100_TMEM_LOAD_16dp32b32xES1B_S19_NS4_39AutoVectorizingCopyWithAssumedAlignmentILi128EEENS4_14SM90_TMA_STOREES19_S1V_S1V_EEEvvEEEEvNT_6ParamsE) ;  /* 0xffffff5c02947950 */ /* 0x000fea0003c3ffff */
.L_x_173:
[----:B------:R-:W-:-:S00]  /*a1b0*/  BRA `(.L_x_173) ;  /* 0xfffffffc00fc7947 */ /* 0x000fc0000383ffff */
[----:B------:R-:W-:-:S00]  /*a1c0*/  NOP ;  /* 0x0000000000007918 */ /* 0x000fc00000000000 */
        /* <DEDUP_REMOVED lines=11> */
.L_x_174:


//--------------------- .nv.global.init           --------------------------
	.section	.nv.global.init,"aw",@progbits
.nv.global.init:
	.type		$str$27,@object
	.size		$str$27,($str$28 - $str$27)
$str$27:
        /*0000*/ 	.byte	0x28, 0x61, 0x64, 0x64, 0x72, 0x65, 0x73, 0x73, 0x20, 0x26, 0x20, 0x6d, 0x61, 0x73, 0x6b, 0x29
        /*0010*/ 	.byte	0x20, 0x3d, 0x3d, 0x20, 0x30, 0x00
	.type		$str$28,@object
	.size		$str$28,($str$26 - $str$28)
$str$28:
        /*0016*/ 	.byte	0x2f, 0x74, 0x6d, 0x70, 0x2f, 0x63, 0x75, 0x74, 0x6c, 0x61, 0x73, 0x73, 0x5f, 0x73, 0x77, 0x65
        /*0026*/ 	.byte	0x65, 0x70, 0x5f, 0x73, 0x72, 0x63, 0x2f, 0x69, 0x6e, 0x63, 0x6c, 0x75, 0x64, 0x65, 0x2f, 0x63
        /*0036*/ 	.byte	0x75, 0x74, 0x65, 0x2f, 0x70, 0x6f, 0x69, 0x6e, 0x74, 0x65, 0x72, 0x5f, 0x66, 0x6c, 0x61, 0x67
        /*0046*/ 	.byte	0x67, 0x65, 0x64, 0x2e, 0x68, 0x70, 0x70, 0x00
	.type		$str$26,@object
	.size		$str$26,($str$25 - $str$26)
$str$26:
        /*004e*/ 	.byte	0x2f, 0x74, 0x6d, 0x70, 0x2f, 0x63, 0x75, 0x74, 0x6c, 0x61, 0x73, 0x73, 0x5f, 0x73, 0x77, 0x65
        /*005e*/ 	.byte	0x65, 0x70, 0x5f, 0x73, 0x72, 0x63, 0x2f, 0x69, 0x6e, 0x63, 0x6c, 0x75, 0x64, 0x65, 0x2f, 0x63
        /*006e*/ 	.byte	0x75, 0x74, 0x65, 0x2f, 0x61, 0x74, 0x6f, 0x6d, 0x2f, 0x63, 0x6f, 0x70, 0x79, 0x5f, 0x74, 0x72
        /*007e*/ 	.byte	0x61, 0x69, 0x74, 0x73, 0x5f, 0x73, 0x6d, 0x31, 0x30, 0x30, 0x2e, 0x68, 0x70, 0x70, 0x00
	.type		$str$25,@object
	.size		$str$25,(__unnamed_1 - $str$25)
$str$25:
        /*008d*/ 	.byte	0x28, 0x28, 0x75, 0x69, 0x6e, 0x74, 0x33, 0x32, 0x5f, 0x74, 0x28, 0x74, 0x68, 0x72, 0x65, 0x61
        /*009d*/ 	.byte	0x64, 0x49, 0x64, 0x78, 0x2e, 0x78, 0x29, 0x20, 0x2f, 0x20, 0x33, 0x32, 0x29, 0x20, 0x25, 0x20
        /*00ad*/ 	.byte	0x34, 0x29, 0x20, 0x3d, 0x3d, 0x20, 0x28, 0x28, 0x28, 0x74, 0x6d, 0x65, 0x6d, 0x5f, 0x61, 0x64
        /*00bd*/ 	.byte	0x64, 0x72, 0x20, 0x3e, 0x3e, 0x20, 0x31, 0x36, 0x29, 0x20, 0x2f, 0x20, 0x33, 0x32, 0x29, 0x20
        /*00cd*/ 	.byte	0x25, 0x20, 0x34, 0x29, 0x00
	.type		__unnamed_1,@object
	.size		__unnamed_1,(__unnamed_2 - __unnamed_1)
__unnamed_1:
        /*00d2*/ 	.byte	0x61, 0x75, 0x74, 0x6f, 0x20, 0x63, 0x75, 0x74, 0x65, 0x3a, 0x3a, 0x61, 0x73, 0x5f, 0x70, 0x6f
        /* <DEDUP_REMOVED lines=24> */
        /*0262*/ 	.byte	0x00
	.type		__unnamed_2,@object
	.size		__unnamed_2,(__unnamed_3 - __unnamed_2)
__unnamed_2:
        /* <DEDUP_REMOVED lines=26> */
	.type		__unnamed_3,@object
	.size		__unnamed_3,(.L_3 - __unnamed_3)
__unnamed_3:
        /* <DEDUP_REMOVED lines=41> */
.L_3:


//--------------------- .nv.shared._ZN7cutlass13device_kernelINS_4gemm6kernel13GemmUniversalIN4cute5tupleIJiiiiEEENS1_10collective13CollectiveMmaINS1_35MainloopSm100TmaUmmaWarpSpecializedILi3ELi2ELi4ENS5_IJNS4_1CILi1EEENSA_ILi2EEESB_EEEEENS5_IJNSA_ILi64EEENSA_ILi256EEESF_EEEaNS5_IJlSB_lEEEaSI_NS4_8TiledMMAINS4_8MMA_AtomIJNS4_15SM100_MMA_S8_SSIaaiLi64ELi256ELNS4_4UMMA5MajorE0ELSN_0ELNSM_8SaturateE0EEEEEENS4_6LayoutINS5_IJSB_SB_SB_EEENS5_IJNSA_ILi0EEEST_ST_EEEEENS5_IJNS4_10UnderscoreESW_SW_EEEEENS4_23SM90_TMA_LOAD_MULTICASTENS4_14ComposedLayoutINS4_7SwizzleILi2ELi4ELi3EEENS4_18smem_ptr_flag_bitsILi8EEENSR_INS5_IJNSA_ILi8EEESF_EEENS5_IJSF_SB_EEEEEEEvNS4_8identityENS4_13SM90_TMA_LOADES19_vS1A_EENS_8epilogue10collective18CollectiveEpilogueINS1D_23Sm100TmaWarpSpecializedILi4ELi2ELi32ELb0ELb0EEEJSH_NS5_IJNSR_ISF_SB_EES1I_EEEaSI_aSI_NS1D_6fusion15FusionCallbacksIS1H_NS1K_17LinearCombinationIaiaiLNS_15FloatRoundStyleE2EEESH_S1J_JEEENS4_5SM1004TMEM4LOAD26SM100_TMEM_LOAD_16dp32b32xES1B_S19_NS4_39AutoVectorizingCopyWithAssumedAlignmentILi128EEENS4_14SM90_TMA_STOREES19_S1V_S1V_EEEvvEEEEvNT_6ParamsE --------------------------
	.section	.nv.shared._ZN7cutlass13device_kernelINS_4gemm6kernel13GemmUniversalIN4cute5tupleIJiiiiEEENS1_10collective13CollectiveMmaINS1_35MainloopSm100TmaUmmaWarpSpecializedILi3ELi2ELi4ENS5_IJNS4_1CILi1EEENSA_ILi2EEESB_EEEEENS5_IJNSA_ILi64EEENSA_ILi256EEESF_EEEaNS5_IJlSB_lEEEaSI_NS4_8TiledMMAINS4_8MMA_AtomIJNS4_15SM100_MMA_S8_SSIaaiLi64ELi256ELNS4_4UMMA5MajorE0ELSN_0ELNSM_8SaturateE0EEEEEENS4_6LayoutINS5_IJSB_SB_SB_EEENS5_IJNSA_ILi0EEEST_ST_EEEEENS5_IJNS4_10UnderscoreESW_SW_EEEEENS4_23SM90_TMA_LOAD_MULTICASTENS4_14ComposedLayoutINS4_7SwizzleILi2ELi4ELi3EEENS4_18smem_ptr_flag_bitsILi8EEENSR_INS5_IJNSA_ILi8EEESF_EEENS5_IJSF_SB_EEEEEEEvNS4_8identityENS4_13SM90_TMA_LOADES19_vS1A_EENS_8epilogue10collective18CollectiveEpilogueINS1D_23Sm100TmaWarpSpecializedILi4ELi2ELi32ELb0ELb0EEEJSH_NS5_IJNSR_ISF_SB_EES1I_EEEaSI_aSI_NS1D_6fusion15FusionCallbacksIS1H_NS1K_17LinearCombinationIaiaiLNS_15FloatRoundStyleE2EEESH_S1J_JEEENS4_5SM1004TMEM4LOAD26SM100_TMEM_LOAD_16dp32b32xES1B_S19_NS4_39AutoVectorizingCopyWithAssumedAlignmentILi128EEENS4_14SM90_TMA_STOREES19_S1V_S1V_EEEvvEEEEvNT_6ParamsE,"aw",@nobits
	.sectionflags	@""
	.align	16
	.zero		1024


//--------------------- .nv.shared.reserved.0     --------------------------
	.section	.nv.shared.reserved.0,"aw",@nobits
	.weak		__nv_reservedSMEM_offset_0_alias
	.size		__nv_reservedSMEM_offset_0_alias, 0, 64
	.other		__nv_reservedSMEM_offset_0_alias,@"STO_CUDA_RESERVED_SHARED STV_DEFAULT"
__nv_reservedSMEM_offset_0_alias:
	.zero		0
.nv.shared.reserved.0:
	.zero		64
	.weak		__nv_reservedSMEM_tcgen05_partition
	.type		__nv_reservedSMEM_tcgen05_partition,@object
	.size		__nv_reservedSMEM_tcgen05_partition,(.L_0 - __nv_reservedSMEM_tcgen05_partition)
__nv_reservedSMEM_tcgen05_partition:
	.zero		32
.L_0:


//--------------------- .nv.global                --------------------------
	.section	.nv.global,"aw",@nobits
.nv.global:
	.type		_ZN39_INTERNAL_34c949c5_4_k_cu_a94c5872_94914cute1_E,@object
	.size		_ZN39_INTERNAL_34c949c5_4_k_cu_a94c5872_94914cute1_E,(_ZN39_INTERNAL_34c949c5_4_k_cu_a94c5872_94914cuda3std3__45__cpo6cbeginE - _ZN39_INTERNAL_34c949c5_4_k_cu_a94c5872_94914cute1_E)
_ZN39_INTERNAL_34c949c5_4_k_cu_a94c5872_94914cute1_E:
	.zero		1
	.type		_ZN39_INTERNAL_34c949c5_4_k_cu_a94c5872_94914cuda3std3__45__cpo6cbeginE,@object
	.size		_ZN39_INTERNAL_34c949c5_4_k_cu_a94c5872_94914cuda3std3__45__cpo6cbeginE,(_ZN39_INTERNAL_34c949c5_4_k_cu_a94c5872_94914cuda3std3__48in_placeE - _ZN39_INTERNAL_34c949c5_4_k_cu_a94c5872_94914cuda3std3__45__cpo6cbeginE)
_ZN39_INTERNAL_34c949c5_4_k_cu_a94c5872_94914cuda3std3__45__cpo6cbeginE:
	.zero		1
	.type		_ZN39_INTERNAL_34c949c5_4_k_cu_a94c5872_94914cuda3std3__48in_placeE,@object
	.size		_ZN39_INTERNAL_34c949c5_4_k_cu_a94c5872_94914cuda3std3__48in_placeE,(_ZN39_INTERNAL_34c949c5_4_k_cu_a94c5872_94914cuda3std6ranges3__45__cpo9iter_moveE - _ZN39_INTERNAL_34c949c5_4_k_cu_a94c5872_94914cuda3std3__48in_placeE)
_ZN39_INTERNAL_34c949c5_4_k_cu_a94c5872_94914cuda3std3__48in_placeE:
	.zero		1
	.type		_ZN39_INTERNAL_34c949c5_4_k_cu_a94c5872_94914cuda3std6ranges3__45__cpo9iter_moveE,@object
	.size		_ZN39_INTERNAL_34c949c5_4_k_cu_a94c5872_94914cuda3std6ranges3__45__cpo9iter_moveE,(_ZN39_INTERNAL_34c949c5_4_k_cu_a94c5872_94914cuda3std3__45__cpo5beginE - _ZN39_INTERNAL_34c949c5_4_k_cu_a94c5872_94914cuda3std6ranges3__45__cpo9iter_moveE)
_ZN39_INTERNAL_34c949c5_4_k_cu_a94c5872_94914cuda3std6ranges3__45__cpo9iter_moveE:
	.zero		1
	.type		_ZN39_INTERNAL_34c949c5_4_k_cu_a94c5872_94914cuda3std3__45__cpo5beginE,@object
	.size		_ZN39_INTERNAL_34c949c5_4_k_cu_a94c5872_94914cuda3std3__45__cpo5beginE,(_ZN39_INTERNAL_34c949c5_4_k_cu_a94c5872_94914cuda3std3__441_GLOBAL__N__34c949c5_4_k_cu_a94c5872_94916ignoreE - _ZN39_INTERNAL_34c949c5_4_k_cu_a94c5872_94914cuda3std3__45__cpo5beginE)
_ZN39_INTERNAL_34c949c5_4_k_cu_a94c5872_94914cuda3std3__45__cpo5beginE:
	.zero		1
	.type		_ZN39_INTERNAL_34c949c5_4_k_cu_a94c5872_94914cuda3std3__441_GLOBAL__N__34c949c5_4_k_cu_a94c5872_94916ignoreE,@object
	.size		_ZN39_INTERNAL_34c949c5_4_k_cu_a94c5872_94914cuda3std3__441_GLOBAL__N__34c949c5_4_k_cu_a94c5872_94916ignoreE,(_ZN39_INTERNAL_34c949c5_4_k_cu_a94c5872_94914cute7productE - _ZN39_INTERNAL_34c949c5_4_k_cu_a94c5872_94914cuda3std3__441_GLOBAL__N__34c949c5_4_k_cu_a94c5872_94916ignoreE)
_ZN39_INTERNAL_34c949c5_4_k_cu_a94c5872_94914cuda3std3__441_GLOBAL__N__34c949c5_4_k_cu_a94c5872_94916ignoreE:
	.zero		1
	.type		_ZN39_INTERNAL_34c949c5_4_k_cu_a94c5872_94914cute7productE,@object
	.size		_ZN39_INTERNAL_34c949c5_4_k_cu_a94c5872_94914cute7productE,(_ZN39_INTERNAL_34c949c5_4_k_cu_a94c5872_94914cuda3std3__45__cpo3endE - _ZN39_INTERNAL_34c949c5_4_k_cu_a94c5872_94914cute7productE)
_ZN39_INTERNAL_34c949c5_4_k_cu_a94c5872_94914cute7productE:
	.zero		1
	.type		_ZN39_INTERNAL_34c949c5_4_k_cu_a94c5872_94914cuda3std3__45__cpo3endE,@object
	.size		_ZN39_INTERNAL_34c949c5_4_k_cu_a94c5872_94914cuda3std3__45__cpo3endE,(_ZN39_INTERNAL_34c949c5_4_k_cu_a94c5872_94914cuda3std3__419piecewise_constructE - _ZN39_INTERNAL_34c949c5_4_k_cu_a94c5872_94914cuda3std3__45__cpo3endE)
_ZN39_INTERNAL_34c949c5_4_k_cu_a94c5872_94914cuda3std3__45__cpo3endE:
	.zero		1
	.type		_ZN39_INTERNAL_34c949c5_4_k_cu_a94c5872_94914cuda3std3__419piecewise_constructE,@object
	.size		_ZN39_INTERNAL_34c949c5_4_k_cu_a94c5872_94914cuda3std3__419piecewise_constructE,(_ZN39_INTERNAL_34c949c5_4_k_cu_a94c5872_94914cuda3std3__45__cpo4cendE - _ZN39_INTERNAL_34c949c5_4_k_cu_a94c5872_94914cuda3std3__419piecewise_constructE)
_ZN39_INTERNAL_34c949c5_4_k_cu_a94c5872_94914cuda3std3__419piecewise_constructE:
	.zero		1
	.type		_ZN39_INTERNAL_34c949c5_4_k_cu_a94c5872_94914cuda3std3__45__cpo4cendE,@object
	.size		_ZN39_INTERNAL_34c949c5_4_k_cu_a94c5872_94914cuda3std3__45__cpo4cendE,(_ZN39_INTERNAL_34c949c5_4_k_cu_a94c5872_94914cuda3std6ranges3__45__cpo4swapE - _ZN39_INTERNAL_34c949c5_4_k_cu_a94c5872_94914cuda3std3__45__cpo4cendE)
_ZN39_INTERNAL_34c949c5_4_k_cu_a94c5872_94914cuda3std3__45__cpo4cendE:
	.zero		1
	.type		_ZN39_INTERNAL_34c949c5_4_k_cu_a94c5872_94914cuda3std6ranges3__45__cpo4swapE,@object
	.size		_ZN39_INTERNAL_34c949c5_4_k_cu_a94c5872_94914cuda3std6ranges3__45__cpo4swapE,(.L_11 - _ZN39_INTERNAL_34c949c5_4_k_cu_a94c5872_94914cuda3std6ranges3__45__cpo4swapE)
_ZN39_INTERNAL_34c949c5_4_k_cu_a94c5872_94914cuda3std6ranges3__45__cpo4swapE:
	.zero		1
.L_11:


//--------------------- .nv.constant0._ZN7cutlass13device_kernelINS_4gemm6kernel13GemmUniversalIN4cute5tupleIJiiiiEEENS1_10collective13CollectiveMmaINS1_35MainloopSm100TmaUmmaWarpSpecializedILi3ELi2ELi4ENS5_IJNS4_1CILi1EEENSA_ILi2EEESB_EEEEENS5_IJNSA_ILi64EEENSA_ILi256EEESF_EEEaNS5_IJlSB_lEEEaSI_NS4_8TiledMMAINS4_8MMA_AtomIJNS4_15SM100_MMA_S8_SSIaaiLi64ELi256ELNS4_4UMMA5MajorE0ELSN_0ELNSM_8SaturateE0EEEEEENS4_6LayoutINS5_IJSB_SB_SB_EEENS5_IJNSA_ILi0EEEST_ST_EEEEENS5_IJNS4_10UnderscoreESW_SW_EEEEENS4_23SM90_TMA_LOAD_MULTICASTENS4_14ComposedLayoutINS4_7SwizzleILi2ELi4ELi3EEENS4_18smem_ptr_flag_bitsILi8EEENSR_INS5_IJNSA_ILi8EEESF_EEENS5_IJSF_SB_EEEEEEEvNS4_8identityENS4_13SM90_TMA_LOADES19_vS1A_EENS_8epilogue10collective18CollectiveEpilogueINS1D_23Sm100TmaWarpSpecializedILi4ELi2ELi32ELb0ELb0EEEJSH_NS5_IJNSR_ISF_SB_EES1I_EEEaSI_aSI_NS1D_6fusion15FusionCallbacksIS1H_NS1K_17LinearCombinationIaiaiLNS_15FloatRoundStyleE2EEESH_S1J_JEEENS4_5SM1004TMEM4LOAD26SM100_TMEM_LOAD_16dp32b32xES1B_S19_NS4_39AutoVectorizingCopyWithAssumedAlignmentILi128EEENS4_14SM90_TMA_STOREES19_S1V_S1V_EEEvvEEEEvNT_6ParamsE --------------------------
	.section	.nv.constant0._ZN7cutlass13device_kernelINS_4gemm6kernel13GemmUniversalIN4cute5tupleIJiiiiEEENS1_10collective13CollectiveMmaINS1_35MainloopSm100TmaUmmaWarpSpecializedILi3ELi2ELi4ENS5_IJNS4_1CILi1EEENSA_ILi2EEESB_EEEEENS5_IJNSA_ILi64EEENSA_ILi256EEESF_EEEaNS5_IJlSB_lEEEaSI_NS4_8TiledMMAINS4_8MMA_AtomIJNS4_15SM100_MMA_S8_SSIaaiLi64ELi256ELNS4_4UMMA5MajorE0ELSN_0ELNSM_8SaturateE0EEEEEENS4_6LayoutINS5_IJSB_SB_SB_EEENS5_IJNSA_ILi0EEEST_ST_EEEEENS5_IJNS4_10UnderscoreESW_SW_EEEEENS4_23SM90_TMA_LOAD_MULTICASTENS4_14ComposedLayoutINS4_7SwizzleILi2ELi4ELi3EEENS4_18smem_ptr_flag_bitsILi8EEENSR_INS5_IJNSA_ILi8EEESF_EEENS5_IJSF_SB_EEEEEEEvNS4_8identityENS4_13SM90_TMA_LOADES19_vS1A_EENS_8epilogue10collective18CollectiveEpilogueINS1D_23Sm100TmaWarpSpecializedILi4ELi2ELi32ELb0ELb0EEEJSH_NS5_IJNSR_ISF_SB_EES1I_EEEaSI_aSI_NS1D_6fusion15FusionCallbacksIS1H_NS1K_17LinearCombinationIaiaiLNS_15FloatRoundStyleE2EEESH_S1J_JEEENS4_5SM1004TMEM4LOAD26SM100_TMEM_LOAD_16dp32b32xES1B_S19_NS4_39AutoVectorizingCopyWithAssumedAlignmentILi128EEENS4_14SM90_TMA_STOREES19_S1V_S1V_EEEvvEEEEvNT_6ParamsE,"a",@progbits
	.sectionflags	@""
	.align	4
.nv.constant0._ZN7cutlass13device_kernelINS_4gemm6kernel13GemmUniversalIN4cute5tupleIJiiiiEEENS1_10collective13CollectiveMmaINS1_35MainloopSm100TmaUmmaWarpSpecializedILi3ELi2ELi4ENS5_IJNS4_1CILi1EEENSA_ILi2EEESB_EEEEENS5_IJNSA_ILi64EEENSA_ILi256EEESF_EEEaNS5_IJlSB_lEEEaSI_NS4_8TiledMMAINS4_8MMA_AtomIJNS4_15SM100_MMA_S8_SSIaaiLi64ELi256ELNS4_4UMMA5MajorE0ELSN_0ELNSM_8SaturateE0EEEEEENS4_6LayoutINS5_IJSB_SB_SB_EEENS5_IJNSA_ILi0EEEST_ST_EEEEENS5_IJNS4_10UnderscoreESW_SW_EEEEENS4_23SM90_TMA_LOAD_MULTICASTENS4_14ComposedLayoutINS4_7SwizzleILi2ELi4ELi3EEENS4_18smem_ptr_flag_bitsILi8EEENSR_INS5_IJNSA_ILi8EEESF_EEENS5_IJSF_SB_EEEEEEEvNS4_8identityENS4_13SM90_TMA_LOADES19_vS1A_EENS_8epilogue10collective18CollectiveEpilogueINS1D_23Sm100TmaWarpSpecializedILi4ELi2ELi32ELb0ELb0EEEJSH_NS5_IJNSR_ISF_SB_EES1I_EEEaSI_aSI_NS1D_6fusion15FusionCallbacksIS1H_NS1K_17LinearCombinationIaiaiLNS_15FloatRoundStyleE2EEESH_S1J_JEEENS4_5SM1004TMEM4LOAD26SM100_TMEM_LOAD_16dp32b32xES1B_S19_NS4_39AutoVectorizingCopyWithAssumedAlignmentILi128EEENS4_14SM90_TMA_STOREES19_S1V_S1V_EEEvvEEEEvNT_6ParamsE:
	.zero		2944


//--------------------- SYMBOLS --------------------------

	.type		.nv.reservedSmem.offset0,@object
	.size		.nv.reservedSmem.offset0,0x4
	.type		.nv.reservedSmem.cap,@object
	.size		.nv.reservedSmem.cap,0x4
	.type		__assertfail,@function
